// auto-generated by cutlass_sweep.gemm — config: {"arch": "sm_90", "cluster_m": 1, "cluster_n": 1, "dtype": "bf16", "dtype_b": "bf16", "layout": "nt", "stages": 0, "tile_k": 64, "tile_m": 192, "tile_n": 48}
#include "cutlass/cutlass.h"
#include "cutlass/gemm/collective/collective_builder.hpp"
#include "cutlass/gemm/device/gemm_universal_adapter.h"
#include "cutlass/gemm/kernel/gemm_universal.hpp"
#include "cutlass/epilogue/collective/collective_builder.hpp"

using ElemA = cutlass::bfloat16_t;
using ElemB = cutlass::bfloat16_t;
using ElemCD = cutlass::bfloat16_t;
using Acc  = float;
using TileShape    = cute::Shape<cute::_192, cute::_48, cute::_64>;
using ClusterShape = cute::Shape<cute::_1, cute::_1, cute::_1>;

using CollectiveEpilogue = typename cutlass::epilogue::collective::CollectiveBuilder<
    cutlass::arch::Sm90, cutlass::arch::OpClassTensorOp,
    TileShape, ClusterShape,
    cutlass::epilogue::collective::EpilogueTileAuto,
    Acc, Acc,
    ElemCD, cutlass::layout::RowMajor, 128 / cutlass::sizeof_bits<ElemCD>::value,
    ElemCD, cutlass::layout::RowMajor, 128 / cutlass::sizeof_bits<ElemCD>::value,
    cutlass::epilogue::collective::EpilogueScheduleAuto
  >::CollectiveOp;

using CollectiveMainloop = typename cutlass::gemm::collective::CollectiveBuilder<
    cutlass::arch::Sm90, cutlass::arch::OpClassTensorOp,
    ElemA, cutlass::layout::RowMajor, 128 / cutlass::sizeof_bits<ElemA>::value,
    ElemB, cutlass::layout::ColumnMajor, 128 / cutlass::sizeof_bits<ElemB>::value,
    Acc,
    TileShape, ClusterShape,
    cutlass::gemm::collective::StageCountAutoCarveout<static_cast<int>(sizeof(typename CollectiveEpilogue::SharedStorage))>,
    cutlass::gemm::collective::KernelScheduleAuto
  >::CollectiveOp;

using GemmKernel = cutlass::gemm::kernel::GemmUniversal<
    cute::Shape<int,int,int,int>,
    CollectiveMainloop,
    CollectiveEpilogue
>;
using Gemm = cutlass::gemm::device::GemmUniversalAdapter<GemmKernel>;

// Force the device kernel symbol into the cubin without needing a host main.
auto* _anchor = &cutlass::device_kernel<GemmKernel>;


// ===== COMPILED SASS (sm_90a) =====

	.target	sm_90a

	.elftype	@"ET_EXEC"


//--------------------- .note.nv.tkinfo           --------------------------
	.section	.note.nv.tkinfo,"",@"SHT_NOTE"
	.sectionflags	@"SHF_NOTE_NV_TKINFO"
	.tkinfo
        /*0018*/ 	.word	0x00000002
        /*0030*/ 	.string	""
        /*0030*/ 	.string	"ptxas"
        /*0030*/ 	.string	"Cuda compilation tools, release 13.0, V13.0.88"
        /*0030*/ 	.string	"Build cuda_13.0.r13.0/compiler.36424714_0"
        /*0030*/ 	.string	"-arch sm_90a -m 64 "



//--------------------- .note.nv.cuinfo           --------------------------
	.section	.note.nv.cuinfo,"",@"SHT_NOTE"
	.sectionflags	@"SHF_NOTE_NV_CUINFO"
        /*0018*/ 	.short	0x0002
        /*001a*/ 	.short	0x005a
        /*001c*/ 	.short	0x0082
	.zero		2


//--------------------- .nv.info                  --------------------------
	.section	.nv.info,"",@"SHT_CUDA_INFO"
	.align	4


	//----- nvinfo : EIATTR_REGCOUNT
	.align		4
        /*0000*/ 	.byte	0x04, 0x2f
        /*0002*/ 	.short	(.L_15 - .L_14)
	.align		4
.L_14:
        /*0004*/ 	.word	index@(_ZN7cutlass13device_kernelINS_4gemm6kernel13GemmUniversalIN4cute5tupleIJiiiiEEENS1_10collective13CollectiveMmaINS1_34MainloopSm90TmaGmmaWarpSpecializedILi7ENS5_IJNS4_1CILi1EEESB_SB_EEENS1_35KernelTmaWarpSpecializedCooperativeEEENS5_IJNSA_ILi192EEENSA_ILi48EEENSA_ILi64EEEEEENS_10bfloat16_tENS5_IJlSB_lEEESJ_SK_NS4_8TiledMMAINS4_8MMA_AtomIJNS4_4SM904GMMA27MMA_64x16x16_F32BF16BF16_SSILNSO_5MajorE0ELSQ_0ELNSO_7ScaleInE1ELSR_1EEEEEENS4_6LayoutINS5_IJNSA_ILi2EEESB_SB_EEENS5_IJSB_NSA_ILi0EEESX_EEEEENS5_IJNS4_10UnderscoreES10_S10_EEEEENS4_13SM90_TMA_LOADENS4_14ComposedLayoutINS4_7SwizzleILi3ELi4ELi3EEENS4_18smem_ptr_flag_bitsILi16EEENSU_INS5_IJNSA_ILi8EEESH_EEENS5_IJSH_SB_EEEEEEEvNS4_8identityES13_S1D_vS1E_EENS_8epilogue10collective6detail29Sm90TmaWarpSpecializedAdapterINS1H_15DefaultEpilogueISJ_SK_SK_NS1G_6thread17LinearCombinationISJ_Li1EffLNS1L_9ScaleType4KindE0ELNS_15FloatRoundStyleE2ESJ_EENS1_15EpilogueDefaultEEEEEvvEEEEvNT_6ParamsE)
        /*0008*/ 	.word	0x000000a8


	//----- nvinfo : EIATTR_FRAME_SIZE
	.align		4
.L_15:
        /*000c*/ 	.byte	0x04, 0x11
        /*000e*/ 	.short	(.L_17 - .L_16)
	.align		4
.L_16:
        /*0010*/ 	.word	index@(_ZN7cutlass13device_kernelINS_4gemm6kernel13GemmUniversalIN4cute5tupleIJiiiiEEENS1_10collective13CollectiveMmaINS1_34MainloopSm90TmaGmmaWarpSpecializedILi7ENS5_IJNS4_1CILi1EEESB_SB_EEENS1_35KernelTmaWarpSpecializedCooperativeEEENS5_IJNSA_ILi192EEENSA_ILi48EEENSA_ILi64EEEEEENS_10bfloat16_tENS5_IJlSB_lEEESJ_SK_NS4_8TiledMMAINS4_8MMA_AtomIJNS4_4SM904GMMA27MMA_64x16x16_F32BF16BF16_SSILNSO_5MajorE0ELSQ_0ELNSO_7ScaleInE1ELSR_1EEEEEENS4_6LayoutINS5_IJNSA_ILi2EEESB_SB_EEENS5_IJSB_NSA_ILi0EEESX_EEEEENS5_IJNS4_10UnderscoreES10_S10_EEEEENS4_13SM90_TMA_LOADENS4_14ComposedLayoutINS4_7SwizzleILi3ELi4ELi3EEENS4_18smem_ptr_flag_bitsILi16EEENSU_INS5_IJNSA_ILi8EEESH_EEENS5_IJSH_SB_EEEEEEEvNS4_8identityES13_S1D_vS1E_EENS_8epilogue10collective6detail29Sm90TmaWarpSpecializedAdapterINS1H_15DefaultEpilogueISJ_SK_SK_NS1G_6thread17LinearCombinationISJ_Li1EffLNS1L_9ScaleType4KindE0ELNS_15FloatRoundStyleE2ESJ_EENS1_15EpilogueDefaultEEEEEvvEEEEvNT_6ParamsE)
        /*0014*/ 	.word	0x00000000


	//----- nvinfo : EIATTR_MIN_STACK_SIZE
	.align		4
.L_17:
        /*0018*/ 	.byte	0x04, 0x12
        /*001a*/ 	.short	(.L_19 - .L_18)
	.align		4
.L_18:
        /*001c*/ 	.word	index@(_ZN7cutlass13device_kernelINS_4gemm6kernel13GemmUniversalIN4cute5tupleIJiiiiEEENS1_10collective13CollectiveMmaINS1_34MainloopSm90TmaGmmaWarpSpecializedILi7ENS5_IJNS4_1CILi1EEESB_SB_EEENS1_35KernelTmaWarpSpecializedCooperativeEEENS5_IJNSA_ILi192EEENSA_ILi48EEENSA_ILi64EEEEEENS_10bfloat16_tENS5_IJlSB_lEEESJ_SK_NS4_8TiledMMAINS4_8MMA_AtomIJNS4_4SM904GMMA27MMA_64x16x16_F32BF16BF16_SSILNSO_5MajorE0ELSQ_0ELNSO_7ScaleInE1ELSR_1EEEEEENS4_6LayoutINS5_IJNSA_ILi2EEESB_SB_EEENS5_IJSB_NSA_ILi0EEESX_EEEEENS5_IJNS4_10UnderscoreES10_S10_EEEEENS4_13SM90_TMA_LOADENS4_14ComposedLayoutINS4_7SwizzleILi3ELi4ELi3EEENS4_18smem_ptr_flag_bitsILi16EEENSU_INS5_IJNSA_ILi8EEESH_EEENS5_IJSH_SB_EEEEEEEvNS4_8identityES13_S1D_vS1E_EENS_8epilogue10collective6detail29Sm90TmaWarpSpecializedAdapterINS1H_15DefaultEpilogueISJ_SK_SK_NS1G_6thread17LinearCombinationISJ_Li1EffLNS1L_9ScaleType4KindE0ELNS_15FloatRoundStyleE2ESJ_EENS1_15EpilogueDefaultEEEEEvvEEEEvNT_6ParamsE)
        /*0020*/ 	.word	0x00000000
.L_19:


//--------------------- .nv.compat                --------------------------
	.section	.nv.compat,"",@"SHT_CUDA_COMPAT_INFO"
	.align	4
        /*0000*/ 	.byte	0x02, 0x09, 0x01, 0x00, 0x02, 0x02, 0x04, 0x00, 0x02, 0x05, 0x05, 0x00, 0x03, 0x07, 0x01, 0x01
        /*0010*/ 	.byte	0x02, 0x03, 0x01, 0x00, 0x02, 0x06, 0x01, 0x00, 0x04, 0x0b, 0x08, 0x00, 0x00, 0x00, 0x00, 0x00
        /*0020*/ 	.byte	0x00, 0x00, 0x00, 0x00


//--------------------- .nv.info._ZN7cutlass13device_kernelINS_4gemm6kernel13GemmUniversalIN4cute5tupleIJiiiiEEENS1_10collective13CollectiveMmaINS1_34MainloopSm90TmaGmmaWarpSpecializedILi7ENS5_IJNS4_1CILi1EEESB_SB_EEENS1_35KernelTmaWarpSpecializedCooperativeEEENS5_IJNSA_ILi192EEENSA_ILi48EEENSA_ILi64EEEEEENS_10bfloat16_tENS5_IJlSB_lEEESJ_SK_NS4_8TiledMMAINS4_8MMA_AtomIJNS4_4SM904GMMA27MMA_64x16x16_F32BF16BF16_SSILNSO_5MajorE0ELSQ_0ELNSO_7ScaleInE1ELSR_1EEEEEENS4_6LayoutINS5_IJNSA_ILi2EEESB_SB_EEENS5_IJSB_NSA_ILi0EEESX_EEEEENS5_IJNS4_10UnderscoreES10_S10_EEEEENS4_13SM90_TMA_LOADENS4_14ComposedLayoutINS4_7SwizzleILi3ELi4ELi3EEENS4_18smem_ptr_flag_bitsILi16EEENSU_INS5_IJNSA_ILi8EEESH_EEENS5_IJSH_SB_EEEEEEEvNS4_8identityES13_S1D_vS1E_EENS_8epilogue10collective6detail29Sm90TmaWarpSpecializedAdapterINS1H_15DefaultEpilogueISJ_SK_SK_NS1G_6thread17LinearCombinationISJ_Li1EffLNS1L_9ScaleType4KindE0ELNS_15FloatRoundStyleE2ESJ_EENS1_15EpilogueDefaultEEEEEvvEEEEvNT_6ParamsE --------------------------
	.section	.nv.info._ZN7cutlass13device_kernelINS_4gemm6kernel13GemmUniversalIN4cute5tupleIJiiiiEEENS1_10collective13CollectiveMmaINS1_34MainloopSm90TmaGmmaWarpSpecializedILi7ENS5_IJNS4_1CILi1EEESB_SB_EEENS1_35KernelTmaWarpSpecializedCooperativeEEENS5_IJNSA_ILi192EEENSA_ILi48EEENSA_ILi64EEEEEENS_10bfloat16_tENS5_IJlSB_lEEESJ_SK_NS4_8TiledMMAINS4_8MMA_AtomIJNS4_4SM904GMMA27MMA_64x16x16_F32BF16BF16_SSILNSO_5MajorE0ELSQ_0ELNSO_7ScaleInE1ELSR_1EEEEEENS4_6LayoutINS5_IJNSA_ILi2EEESB_SB_EEENS5_IJSB_NSA_ILi0EEESX_EEEEENS5_IJNS4_10UnderscoreES10_S10_EEEEENS4_13SM90_TMA_LOADENS4_14ComposedLayoutINS4_7SwizzleILi3ELi4ELi3EEENS4_18smem_ptr_flag_bitsILi16EEENSU_INS5_IJNSA_ILi8EEESH_EEENS5_IJSH_SB_EEEEEEEvNS4_8identityES13_S1D_vS1E_EENS_8epilogue10collective6detail29Sm90TmaWarpSpecializedAdapterINS1H_15DefaultEpilogueISJ_SK_SK_NS1G_6thread17LinearCombinationISJ_Li1EffLNS1L_9ScaleType4KindE0ELNS_15FloatRoundStyleE2ESJ_EENS1_15EpilogueDefaultEEEEEvvEEEEvNT_6ParamsE,"",@"SHT_CUDA_INFO"
	.sectionflags	@""
	.align	4


	//----- nvinfo : EIATTR_CUDA_API_VERSION
	.align		4
        /*0000*/ 	.byte	0x04, 0x37
        /*0002*/ 	.short	(.L_21 - .L_20)
.L_20:
        /*0004*/ 	.word	0x00000082


	//----- nvinfo : EIATTR_KPARAM_INFO
	.align		4
.L_21:
        /*0008*/ 	.byte	0x04, 0x17
        /*000a*/ 	.short	(.L_23 - .L_22)
.L_22:
        /*000c*/ 	.word	0x00000000
        /*0010*/ 	.short	0x0000
        /*0012*/ 	.short	0x0070
        /*0014*/ 	.byte	0x00, 0xf0, 0x01, 0x10


	//----- nvinfo : EIATTR_SPARSE_MMA_MASK
	.align		4
.L_23:
        /*0018*/ 	.byte	0x03, 0x50
        /*001a*/ 	.short	0x0000


	//----- nvinfo : EIATTR_MAXREG_COUNT
	.align		4
        /*001c*/ 	.byte	0x03, 0x1b
        /*001e*/ 	.short	0x00a8


	//----- nvinfo : EIATTR_NUM_BARRIERS
	.align		4
        /*0020*/ 	.byte	0x02, 0x4c
        /*0022*/ 	.byte	0x01
	.zero		1


	//----- nvinfo : EIATTR_EXTERNS
	.align		4
        /*0024*/ 	.byte	0x04, 0x0f
        /*0026*/ 	.short	(.L_25 - .L_24)


	//   ....[0]....
	.align		4
.L_24:
        /*0028*/ 	.word	index@(__assertfail)


	//----- nvinfo : EIATTR_MERCURY_ISA_VERSION
	.align		4
.L_25:
        /*002c*/ 	.byte	0x03, 0x5f
        /*002e*/ 	.short	0x0101


	//----- nvinfo : EIATTR_INT_WARP_WIDE_INSTR_OFFSETS
	.align		4
        /*0030*/ 	.byte	0x04, 0x31
        /*0032*/ 	.short	(.L_27 - .L_26)


	//   ....[0]....
.L_26:
        /*0034*/ 	.word	0x00000410


	//   ....[1]....
        /*0038*/ 	.word	0x00000440


	//   ....[2]....
        /*003c*/ 	.word	0x00000520


	//----- nvinfo : EIATTR_COOP_GROUP_MASK_REGIDS
	.align		4
.L_27:
        /*0040*/ 	.byte	0x04, 0x29
        /*0042*/ 	.short	(.L_29 - .L_28)


	//   ....[0]....
.L_28:
        /*0044*/ 	.word	0xffffffff


	//   ....[1]....
        /*0048*/ 	.word	0xffffffff


	//   ....[2]....
        /*004c*/ 	.word	0xffffffff


	//   ....[3]....
        /*0050*/ 	.word	0xffffffff


	//   ....[4]....
        /*0054*/ 	.word	0xffffffff


	//----- nvinfo : EIATTR_COOP_GROUP_INSTR_OFFSETS
	.align		4
.L_29:
        /*0058*/ 	.byte	0x04, 0x28
        /*005a*/ 	.short	(.L_31 - .L_30)


	//   ....[0]....
.L_30:
        /*005c*/ 	.word	0x00000060


	//   ....[1]....
        /*0060*/ 	.word	0x00000070


	//   ....[2]....
        /*0064*/ 	.word	0x00000130


	//   ....[3]....
        /*0068*/ 	.word	0x00000320


	//   ....[4]....
        /*006c*/ 	.word	0x00000fd0


	//----- nvinfo : EIATTR_REG_RECONFIG
	.align		4
.L_31:
        /*0070*/ 	.byte	0x01, 0x54
	.zero		2


	//----- nvinfo : EIATTR_SYSCALL_OFFSETS
	.align		4
        /*0074*/ 	.byte	0x04, 0x46
        /*0076*/ 	.short	(.L_33 - .L_32)


	//   ....[0]....
.L_32:
        /*0078*/ 	.word	0x000011a0


	//----- nvinfo : EIATTR_MBARRIER_INSTR_OFFSETS
	.align		4
.L_33:
        /*007c*/ 	.byte	0x04, 0x39
        /*007e*/ 	.short	(.L_35 - .L_34)


	//   ....[0]....
.L_34:
        /*0080*/ 	.word	0x00000230
        /*0084*/ 	.word	0x000000ff
        /*0088*/ 	.word	0x00000000
        /*008c*/ 	.short	0x0100
        /*008e*/ 	.byte	0x08
	.zero		1


	//   ....[1]....
        /*0090*/ 	.word	0x00000240
        /*0094*/ 	.word	0x000000ff
        /*0098*/ 	.word	0x00000038
        /*009c*/ 	.short	0x0100
        /*009e*/ 	.byte	0x08
	.zero		1


	//   ....[2]....
        /*00a0*/ 	.word	0x00000250
        /*00a4*/ 	.word	0x000000ff
        /*00a8*/ 	.word	0x00000008
        /*00ac*/ 	.short	0x0100
        /*00ae*/ 	.byte	0x08
	.zero		1


	//   ....[3]....
        /*00b0*/ 	.word	0x00000260
        /*00b4*/ 	.word	0x000000ff
        /*00b8*/ 	.word	0x00000040
        /*00bc*/ 	.short	0x0100
        /*00be*/ 	.byte	0x08
	.zero		1


	//   ....[4]....
        /*00c0*/ 	.word	0x00000270
        /*00c4*/ 	.word	0x000000ff
        /*00c8*/ 	.word	0x00000010
        /*00cc*/ 	.short	0x0100
        /*00ce*/ 	.byte	0x08
	.zero		1


	//   ....[5]....
        /*00d0*/ 	.word	0x00000280
        /*00d4*/ 	.word	0x000000ff
        /*00d8*/ 	.word	0x00000048
        /*00dc*/ 	.short	0x0100
        /*00de*/ 	.byte	0x08
	.zero		1


	//   ....[6]....
        /*00e0*/ 	.word	0x00000290
        /*00e4*/ 	.word	0x000000ff
        /*00e8*/ 	.word	0x00000018
        /*00ec*/ 	.short	0x0100
        /*00ee*/ 	.byte	0x08
	.zero		1


	//   ....[7]....
        /*00f0*/ 	.word	0x000002a0
        /*00f4*/ 	.word	0x000000ff
        /*00f8*/ 	.word	0x00000050
        /*00fc*/ 	.short	0x0100
        /*00fe*/ 	.byte	0x08
	.zero		1


	//   ....[8]....
        /*0100*/ 	.word	0x000002b0
        /*0104*/ 	.word	0x000000ff
        /*0108*/ 	.word	0x00000020
        /*010c*/ 	.short	0x0100
        /*010e*/ 	.byte	0x08
	.zero		1


	//   ....[9]....
        /*0110*/ 	.word	0x000002c0
        /*0114*/ 	.word	0x000000ff
        /*0118*/ 	.word	0x00000058
        /*011c*/ 	.short	0x0100
        /*011e*/ 	.byte	0x08
	.zero		1


	//   ....[10]....
        /*0120*/ 	.word	0x000002d0
        /*0124*/ 	.word	0x000000ff
        /*0128*/ 	.word	0x00000028
        /*012c*/ 	.short	0x0100
        /*012e*/ 	.byte	0x08
	.zero		1


	//   ....[11]....
        /*0130*/ 	.word	0x000002e0
        /*0134*/ 	.word	0x000000ff
        /*0138*/ 	.word	0x00000060
        /*013c*/ 	.short	0x0100
        /*013e*/ 	.byte	0x08
	.zero		1


	//   ....[12]....
        /*0140*/ 	.word	0x000002f0
        /*0144*/ 	.word	0x000000ff
        /*0148*/ 	.word	0x00000030
        /*014c*/ 	.short	0x0100
        /*014e*/ 	.byte	0x08
	.zero		1


	//   ....[13]....
        /*0150*/ 	.word	0x00000300
        /*0154*/ 	.word	0x000000ff
        /*0158*/ 	.word	0x00000068
        /*015c*/ 	.short	0x0100
        /*015e*/ 	.byte	0x08
	.zero		1


	//   ....[14]....
        /*0160*/ 	.word	0x00000590
        /*0164*/ 	.word	0x000000ff
        /*0168*/ 	.word	0x00000080
        /*016c*/ 	.short	0x0100
        /*016e*/ 	.byte	0x06
	.zero		1


	//   ....[15]....
        /*0170*/ 	.word	0x000005f0
        /*0174*/ 	.word	0x000000ff
        /*0178*/ 	.word	0x00000088
        /*017c*/ 	.short	0x0100
        /*017e*/ 	.byte	0x06
	.zero		1


	//   ....[16]....
        /*0180*/ 	.word	0x00001220
        /*0184*/ 	.word	0x00000003
        /*0188*/ 	.word	0x00000000
        /*018c*/ 	.short	0x010a
        /*018e*/ 	.byte	0x3f
	.zero		1


	//   ....[17]....
        /*0190*/ 	.word	0x00001260
        /*0194*/ 	.word	0x00000003
        /*0198*/ 	.word	0x00000000
        /*019c*/ 	.short	0x010a
        /*019e*/ 	.byte	0x3f
	.zero		1


	//   ....[18]....
        /*01a0*/ 	.word	0x00001d70
        /*01a4*/ 	.word	0x000000ff
        /*01a8*/ 	.word	0x00000000
        /*01ac*/ 	.short	0x010a
        /*01ae*/ 	.byte	0x08
	.zero		1


	//   ....[19]....
        /*01b0*/ 	.word	0x00001db0
        /*01b4*/ 	.word	0x000000ff
        /*01b8*/ 	.word	0x00000000
        /*01bc*/ 	.short	0x010a
        /*01be*/ 	.byte	0x08
	.zero		1


	//   ....[20]....
        /*01c0*/ 	.word	0x00002790
        /*01c4*/ 	.word	0x000000ff
        /*01c8*/ 	.word	0x00000000
        /*01cc*/ 	.short	0x0101
        /*01ce*/ 	.byte	0x07
	.zero		1


	//   ....[21]....
        /*01d0*/ 	.word	0x000029b0
        /*01d4*/ 	.word	0x000000ff
        /*01d8*/ 	.word	0x00000000
        /*01dc*/ 	.short	0x0101
        /*01de*/ 	.byte	0x04
	.zero		1


	//   ....[22]....
        /*01e0*/ 	.word	0x00006fd0
        /*01e4*/ 	.word	0x0000000e
        /*01e8*/ 	.word	0x00000038
        /*01ec*/ 	.short	0x010a
        /*01ee*/ 	.byte	0x3f
	.zero		1


	//   ....[23]....
        /*01f0*/ 	.word	0x000073b0
        /*01f4*/ 	.word	0x00000006
        /*01f8*/ 	.word	0x00000088
        /*01fc*/ 	.short	0x0101
        /*01fe*/ 	.byte	0x3f
	.zero		1


	//   ....[24]....
        /*0200*/ 	.word	0x00007aa0
        /*0204*/ 	.word	0x00000007
        /*0208*/ 	.word	0x00000000
        /*020c*/ 	.short	0x010a
        /*020e*/ 	.byte	0x3f
	.zero		1


	//   ....[25]....
        /*0210*/ 	.word	0x00007b20
        /*0214*/ 	.word	0x00000009
        /*0218*/ 	.word	0x00000000
        /*021c*/ 	.short	0x010a
        /*021e*/ 	.byte	0x3f
	.zero		1


	//   ....[26]....
        /*0220*/ 	.word	0x00007bb0
        /*0224*/ 	.word	0x00000006
        /*0228*/ 	.word	0x00000000
        /*022c*/ 	.short	0x010a
        /*022e*/ 	.byte	0x3f
	.zero		1


	//   ....[27]....
        /*0230*/ 	.word	0x00007c40
        /*0234*/ 	.word	0x00000009
        /*0238*/ 	.word	0x00000000
        /*023c*/ 	.short	0x010a
        /*023e*/ 	.byte	0x3f
	.zero		1


	//   ....[28]....
        /*0240*/ 	.word	0x00007cd0
        /*0244*/ 	.word	0x00000006
        /*0248*/ 	.word	0x00000000
        /*024c*/ 	.short	0x010a
        /*024e*/ 	.byte	0x3f
	.zero		1


	//   ....[29]....
        /*0250*/ 	.word	0x00007d60
        /*0254*/ 	.word	0x00000009
        /*0258*/ 	.word	0x00000000
        /*025c*/ 	.short	0x010a
        /*025e*/ 	.byte	0x3f
	.zero		1


	//   ....[30]....
        /*0260*/ 	.word	0x00007df0
        /*0264*/ 	.word	0x00000003
        /*0268*/ 	.word	0x00000000
        /*026c*/ 	.short	0x010a
        /*026e*/ 	.byte	0x3f
	.zero		1


	//   ....[31]....
        /*0270*/ 	.word	0x00007e50
        /*0274*/ 	.word	0x00000003
        /*0278*/ 	.word	0x00000000
        /*027c*/ 	.short	0x010a
        /*027e*/ 	.byte	0x3f
	.zero		1


	//   ....[32]....
        /*0280*/ 	.word	0x00007eb0
        /*0284*/ 	.word	0x00000004
        /*0288*/ 	.word	0x00000000
        /*028c*/ 	.short	0x010a
        /*028e*/ 	.byte	0x3f
	.zero		1


	//   ....[33]....
        /*0290*/ 	.word	0x00007f80
        /*0294*/ 	.word	0x0000000e
        /*0298*/ 	.word	0x00000038
        /*029c*/ 	.short	0x010a
        /*029e*/ 	.byte	0x3f
	.zero		1


	//   ....[34]....
        /*02a0*/ 	.word	0x00008050
        /*02a4*/ 	.word	0x00000007
        /*02a8*/ 	.word	0x00000000
        /*02ac*/ 	.short	0x010a
        /*02ae*/ 	.byte	0x3f
	.zero		1


	//   ....[35]....
        /*02b0*/ 	.word	0x000080a0
        /*02b4*/ 	.word	0x00000009
        /*02b8*/ 	.word	0x00000000
        /*02bc*/ 	.short	0x010a
        /*02be*/ 	.byte	0x3f
	.zero		1


	//   ....[36]....
        /*02c0*/ 	.word	0x000080f0
        /*02c4*/ 	.word	0x00000006
        /*02c8*/ 	.word	0x00000000
        /*02cc*/ 	.short	0x010a
        /*02ce*/ 	.byte	0x3f
	.zero		1


	//   ....[37]....
        /*02d0*/ 	.word	0x00008140
        /*02d4*/ 	.word	0x00000009
        /*02d8*/ 	.word	0x00000000
        /*02dc*/ 	.short	0x010a
        /*02de*/ 	.byte	0x3f
	.zero		1


	//   ....[38]....
        /*02e0*/ 	.word	0x00008190
        /*02e4*/ 	.word	0x00000006
        /*02e8*/ 	.word	0x00000000
        /*02ec*/ 	.short	0x010a
        /*02ee*/ 	.byte	0x3f
	.zero		1


	//   ....[39]....
        /*02f0*/ 	.word	0x000081e0
        /*02f4*/ 	.word	0x00000009
        /*02f8*/ 	.word	0x00000000
        /*02fc*/ 	.short	0x010a
        /*02fe*/ 	.byte	0x3f
	.zero		1


	//----- nvinfo : EIATTR_NUM_MBARRIERS
	.align		4
.L_35:
        /*0300*/ 	.byte	0x03, 0x38
        /*0302*/ 	.short	0x0010


	//----- nvinfo : EIATTR_EXIT_INSTR_OFFSETS
	.align		4
        /*0304*/ 	.byte	0x04, 0x1c
        /*0306*/ 	.short	(.L_37 - .L_36)


	//   ....[0]....
.L_36:
        /*0308*/ 	.word	0x00000640


	//   ....[1]....
        /*030c*/ 	.word	0x00000f00


	//   ....[2]....
        /*0310*/ 	.word	0x00006640


	//   ....[3]....
        /*0314*/ 	.word	0x00006c70


	//   ....[4]....
        /*0318*/ 	.word	0x00007e40


	//----- nvinfo : EIATTR_MAX_THREADS
	.align		4
.L_37:
        /*031c*/ 	.byte	0x04, 0x05
        /*031e*/ 	.short	(.L_39 - .L_38)
.L_38:
        /*0320*/ 	.word	0x00000180
        /*0324*/ 	.word	0x00000001
        /*0328*/ 	.word	0x00000001


	//----- nvinfo : EIATTR_CRS_STACK_SIZE
	.align		4
.L_39:
        /*032c*/ 	.byte	0x04, 0x1e
        /*032e*/ 	.short	(.L_41 - .L_40)
.L_40:
        /*0330*/ 	.word	0x00000000


	//----- nvinfo : EIATTR_CBANK_PARAM_SIZE
	.align		4
.L_41:
        /*0334*/ 	.byte	0x03, 0x19
        /*0336*/ 	.short	0x0470


	//----- nvinfo : EIATTR_PARAM_CBANK
	.align		4
        /*0338*/ 	.byte	0x04, 0x0a
        /*033a*/ 	.short	(.L_43 - .L_42)
	.align		4
.L_42:
        /*033c*/ 	.word	index@(.nv.constant0._ZN7cutlass13device_kernelINS_4gemm6kernel13GemmUniversalIN4cute5tupleIJiiiiEEENS1_10collective13CollectiveMmaINS1_34MainloopSm90TmaGmmaWarpSpecializedILi7ENS5_IJNS4_1CILi1EEESB_SB_EEENS1_35KernelTmaWarpSpecializedCooperativeEEENS5_IJNSA_ILi192EEENSA_ILi48EEENSA_ILi64EEEEEENS_10bfloat16_tENS5_IJlSB_lEEESJ_SK_NS4_8TiledMMAINS4_8MMA_AtomIJNS4_4SM904GMMA27MMA_64x16x16_F32BF16BF16_SSILNSO_5MajorE0ELSQ_0ELNSO_7ScaleInE1ELSR_1EEEEEENS4_6LayoutINS5_IJNSA_ILi2EEESB_SB_EEENS5_IJSB_NSA_ILi0EEESX_EEEEENS5_IJNS4_10UnderscoreES10_S10_EEEEENS4_13SM90_TMA_LOADENS4_14ComposedLayoutINS4_7SwizzleILi3ELi4ELi3EEENS4_18smem_ptr_flag_bitsILi16EEENSU_INS5_IJNSA_ILi8EEESH_EEENS5_IJSH_SB_EEEEEEEvNS4_8identityES13_S1D_vS1E_EENS_8epilogue10collective6detail29Sm90TmaWarpSpecializedAdapterINS1H_15DefaultEpilogueISJ_SK_SK_NS1G_6thread17LinearCombinationISJ_Li1EffLNS1L_9ScaleType4KindE0ELNS_15FloatRoundStyleE2ESJ_EENS1_15EpilogueDefaultEEEEEvvEEEEvNT_6ParamsE)
        /*0340*/ 	.short	0x0210
        /*0342*/ 	.short	0x0470


	//----- nvinfo : EIATTR_SW_WAR
	.align		4
.L_43:
        /*0344*/ 	.byte	0x04, 0x36
        /*0346*/ 	.short	(.L_45 - .L_44)
.L_44:
        /*0348*/ 	.word	0x00000008
.L_45:


//--------------------- .nv.callgraph             --------------------------
	.section	.nv.callgraph,"",@"SHT_CUDA_CALLGRAPH"
	.align	4
	.sectionentsize	8
	.align		4
        /*0000*/ 	.word	0x00000000
	.align		4
        /*0004*/ 	.word	0xffffffff
	.align		4
        /*0008*/ 	.word	index@(_ZN7cutlass13device_kernelINS_4gemm6kernel13GemmUniversalIN4cute5tupleIJiiiiEEENS1_10collective13CollectiveMmaINS1_34MainloopSm90TmaGmmaWarpSpecializedILi7ENS5_IJNS4_1CILi1EEESB_SB_EEENS1_35KernelTmaWarpSpecializedCooperativeEEENS5_IJNSA_ILi192EEENSA_ILi48EEENSA_ILi64EEEEEENS_10bfloat16_tENS5_IJlSB_lEEESJ_SK_NS4_8TiledMMAINS4_8MMA_AtomIJNS4_4SM904GMMA27MMA_64x16x16_F32BF16BF16_SSILNSO_5MajorE0ELSQ_0ELNSO_7ScaleInE1ELSR_1EEEEEENS4_6LayoutINS5_IJNSA_ILi2EEESB_SB_EEENS5_IJSB_NSA_ILi0EEESX_EEEEENS5_IJNS4_10UnderscoreES10_S10_EEEEENS4_13SM90_TMA_LOADENS4_14ComposedLayoutINS4_7SwizzleILi3ELi4ELi3EEENS4_18smem_ptr_flag_bitsILi16EEENSU_INS5_IJNSA_ILi8EEESH_EEENS5_IJSH_SB_EEEEEEEvNS4_8identityES13_S1D_vS1E_EENS_8epilogue10collective6detail29Sm90TmaWarpSpecializedAdapterINS1H_15DefaultEpilogueISJ_SK_SK_NS1G_6thread17LinearCombinationISJ_Li1EffLNS1L_9ScaleType4KindE0ELNS_15FloatRoundStyleE2ESJ_EENS1_15EpilogueDefaultEEEEEvvEEEEvNT_6ParamsE)
	.align		4
        /*000c*/ 	.word	index@(__assertfail)
	.align		4
        /*0010*/ 	.word	0x00000000
	.align		4
        /*0014*/ 	.word	0xfffffffe
	.align		4
        /*0018*/ 	.word	0x00000000
	.align		4
        /*001c*/ 	.word	0xfffffffd
	.align		4
        /*0020*/ 	.word	0x00000000
	.align		4
        /*0024*/ 	.word	0xfffffffc


//--------------------- .nv.constant4             --------------------------
	.section	.nv.constant4,"a",@progbits
	.align	8
	.align		8
.nv.constant4:
        /*0000*/ 	.dword	__assertfail
	.align		8
        /*0008*/ 	.dword	__unnamed_1
	.align		8
        /*0010*/ 	.dword	_ZN40_INTERNAL_d4effba7_4_k_cu_f1612c79_126794cuda3std3__45__cpo5beginE
	.align		8
        /*0018*/ 	.dword	_ZN40_INTERNAL_d4effba7_4_k_cu_f1612c79_126794cuda3std3__45__cpo3endE
	.align		8
        /*0020*/ 	.dword	_ZN40_INTERNAL_d4effba7_4_k_cu_f1612c79_126794cuda3std3__45__cpo6cbeginE
	.align		8
        /*0028*/ 	.dword	_ZN40_INTERNAL_d4effba7_4_k_cu_f1612c79_126794cuda3std3__45__cpo4cendE
	.align		8
        /*0030*/ 	.dword	_ZN40_INTERNAL_d4effba7_4_k_cu_f1612c79_126794cuda3std3__442_GLOBAL__N__d4effba7_4_k_cu_f1612c79_126796ignoreE
	.align		8
        /*0038*/ 	.dword	_ZN40_INTERNAL_d4effba7_4_k_cu_f1612c79_126794cuda3std3__419piecewise_constructE
	.align		8
        /*0040*/ 	.dword	_ZN40_INTERNAL_d4effba7_4_k_cu_f1612c79_126794cuda3std3__48in_placeE
	.align		8
        /*0048*/ 	.dword	_ZN40_INTERNAL_d4effba7_4_k_cu_f1612c79_126794cuda3std6ranges3__45__cpo4swapE
	.align		8
        /*0050*/ 	.dword	_ZN40_INTERNAL_d4effba7_4_k_cu_f1612c79_126794cuda3std6ranges3__45__cpo9iter_moveE
	.align		8
        /*0058*/ 	.dword	_ZN40_INTERNAL_d4effba7_4_k_cu_f1612c79_126794cute7productE
	.align		8
        /*0060*/ 	.dword	_ZN40_INTERNAL_d4effba7_4_k_cu_f1612c79_126794cute1_E
	.align		8
        /*0068*/ 	.dword	$str$22
	.align		8
        /*0070*/ 	.dword	$str$23


//--------------------- .text._ZN7cutlass13device_kernelINS_4gemm6kernel13GemmUniversalIN4cute5tupleIJiiiiEEENS1_10collective13CollectiveMmaINS1_34MainloopSm90TmaGmmaWarpSpecializedILi7ENS5_IJNS4_1CILi1EEESB_SB_EEENS1_35KernelTmaWarpSpecializedCooperativeEEENS5_IJNSA_ILi192EEENSA_ILi48EEENSA_ILi64EEEEEENS_10bfloat16_tENS5_IJlSB_lEEESJ_SK_NS4_8TiledMMAINS4_8MMA_AtomIJNS4_4SM904GMMA27MMA_64x16x16_F32BF16BF16_SSILNSO_5MajorE0ELSQ_0ELNSO_7ScaleInE1ELSR_1EEEEEENS4_6LayoutINS5_IJNSA_ILi2EEESB_SB_EEENS5_IJSB_NSA_ILi0EEESX_EEEEENS5_IJNS4_10UnderscoreES10_S10_EEEEENS4_13SM90_TMA_LOADENS4_14ComposedLayoutINS4_7SwizzleILi3ELi4ELi3EEENS4_18smem_ptr_flag_bitsILi16EEENSU_INS5_IJNSA_ILi8EEESH_EEENS5_IJSH_SB_EEEEEEEvNS4_8identityES13_S1D_vS1E_EENS_8epilogue10collective6detail29Sm90TmaWarpSpecializedAdapterINS1H_15DefaultEpilogueISJ_SK_SK_NS1G_6thread17LinearCombinationISJ_Li1EffLNS1L_9ScaleType4KindE0ELNS_15FloatRoundStyleE2ESJ_EENS1_15EpilogueDefaultEEEEEvvEEEEvNT_6ParamsE --------------------------
	.section	.text._ZN7cutlass13device_kernelINS_4gemm6kernel13GemmUniversalIN4cute5tupleIJiiiiEEENS1_10collective13CollectiveMmaINS1_34MainloopSm90TmaGmmaWarpSpecializedILi7ENS5_IJNS4_1CILi1EEESB_SB_EEENS1_35KernelTmaWarpSpecializedCooperativeEEENS5_IJNSA_ILi192EEENSA_ILi48EEENSA_ILi64EEEEEENS_10bfloat16_tENS5_IJlSB_lEEESJ_SK_NS4_8TiledMMAINS4_8MMA_AtomIJNS4_4SM904GMMA27MMA_64x16x16_F32BF16BF16_SSILNSO_5MajorE0ELSQ_0ELNSO_7ScaleInE1ELSR_1EEEEEENS4_6LayoutINS5_IJNSA_ILi2EEESB_SB_EEENS5_IJSB_NSA_ILi0EEESX_EEEEENS5_IJNS4_10UnderscoreES10_S10_EEEEENS4_13SM90_TMA_LOADENS4_14ComposedLayoutINS4_7SwizzleILi3ELi4ELi3EEENS4_18smem_ptr_flag_bitsILi16EEENSU_INS5_IJNSA_ILi8EEESH_EEENS5_IJSH_SB_EEEEEEEvNS4_8identityES13_S1D_vS1E_EENS_8epilogue10collective6detail29Sm90TmaWarpSpecializedAdapterINS1H_15DefaultEpilogueISJ_SK_SK_NS1G_6thread17LinearCombinationISJ_Li1EffLNS1L_9ScaleType4KindE0ELNS_15FloatRoundStyleE2ESJ_EENS1_15EpilogueDefaultEEEEEvvEEEEvNT_6ParamsE,"ax",@progbits
	.align	128
.text._ZN7cutlass13device_kernelINS_4gemm6kernel13GemmUniversalIN4cute5tupleIJiiiiEEENS1_10collective13CollectiveMmaINS1_34MainloopSm90TmaGmmaWarpSpecializedILi7ENS5_IJNS4_1CILi1EEESB_SB_EEENS1_35KernelTmaWarpSpecializedCooperativeEEENS5_IJNSA_ILi192EEENSA_ILi48EEENSA_ILi64EEEEEENS_10bfloat16_tENS5_IJlSB_lEEESJ_SK_NS4_8TiledMMAINS4_8MMA_AtomIJNS4_4SM904GMMA27MMA_64x16x16_F32BF16BF16_SSILNSO_5MajorE0ELSQ_0ELNSO_7ScaleInE1ELSR_1EEEEEENS4_6LayoutINS5_IJNSA_ILi2EEESB_SB_EEENS5_IJSB_NSA_ILi0EEESX_EEEEENS5_IJNS4_10UnderscoreES10_S10_EEEEENS4_13SM90_TMA_LOADENS4_14ComposedLayoutINS4_7SwizzleILi3ELi4ELi3EEENS4_18smem_ptr_flag_bitsILi16EEENSU_INS5_IJNSA_ILi8EEESH_EEENS5_IJSH_SB_EEEEEEEvNS4_8identityES13_S1D_vS1E_EENS_8epilogue10collective6detail29Sm90TmaWarpSpecializedAdapterINS1H_15DefaultEpilogueISJ_SK_SK_NS1G_6thread17LinearCombinationISJ_Li1EffLNS1L_9ScaleType4KindE0ELNS_15FloatRoundStyleE2ESJ_EENS1_15EpilogueDefaultEEEEEvvEEEEvNT_6ParamsE:
        .type           _ZN7cutlass13device_kernelINS_4gemm6kernel13GemmUniversalIN4cute5tupleIJiiiiEEENS1_10collective13CollectiveMmaINS1_34MainloopSm90TmaGmmaWarpSpecializedILi7ENS5_IJNS4_1CILi1EEESB_SB_EEENS1_35KernelTmaWarpSpecializedCooperativeEEENS5_IJNSA_ILi192EEENSA_ILi48EEENSA_ILi64EEEEEENS_10bfloat16_tENS5_IJlSB_lEEESJ_SK_NS4_8TiledMMAINS4_8MMA_AtomIJNS4_4SM904GMMA27MMA_64x16x16_F32BF16BF16_SSILNSO_5MajorE0ELSQ_0ELNSO_7ScaleInE1ELSR_1EEEEEENS4_6LayoutINS5_IJNSA_ILi2EEESB_SB_EEENS5_IJSB_NSA_ILi0EEESX_EEEEENS5_IJNS4_10UnderscoreES10_S10_EEEEENS4_13SM90_TMA_LOADENS4_14ComposedLayoutINS4_7SwizzleILi3ELi4ELi3EEENS4_18smem_ptr_flag_bitsILi16EEENSU_INS5_IJNSA_ILi8EEESH_EEENS5_IJSH_SB_EEEEEEEvNS4_8identityES13_S1D_vS1E_EENS_8epilogue10collective6detail29Sm90TmaWarpSpecializedAdapterINS1H_15DefaultEpilogueISJ_SK_SK_NS1G_6thread17LinearCombinationISJ_Li1EffLNS1L_9ScaleType4KindE0ELNS_15FloatRoundStyleE2ESJ_EENS1_15EpilogueDefaultEEEEEvvEEEEvNT_6ParamsE,@function
        .size           _ZN7cutlass13device_kernelINS_4gemm6kernel13GemmUniversalIN4cute5tupleIJiiiiEEENS1_10collective13CollectiveMmaINS1_34MainloopSm90TmaGmmaWarpSpecializedILi7ENS5_IJNS4_1CILi1EEESB_SB_EEENS1_35KernelTmaWarpSpecializedCooperativeEEENS5_IJNSA_ILi192EEENSA_ILi48EEENSA_ILi64EEEEEENS_10bfloat16_tENS5_IJlSB_lEEESJ_SK_NS4_8TiledMMAINS4_8MMA_AtomIJNS4_4SM904GMMA27MMA_64x16x16_F32BF16BF16_SSILNSO_5MajorE0ELSQ_0ELNSO_7ScaleInE1ELSR_1EEEEEENS4_6LayoutINS5_IJNSA_ILi2EEESB_SB_EEENS5_IJSB_NSA_ILi0EEESX_EEEEENS5_IJNS4_10UnderscoreES10_S10_EEEEENS4_13SM90_TMA_LOADENS4_14ComposedLayoutINS4_7SwizzleILi3ELi4ELi3EEENS4_18smem_ptr_flag_bitsILi16EEENSU_INS5_IJNSA_ILi8EEESH_EEENS5_IJSH_SB_EEEEEEEvNS4_8identityES13_S1D_vS1E_EENS_8epilogue10collective6detail29Sm90TmaWarpSpecializedAdapterINS1H_15DefaultEpilogueISJ_SK_SK_NS1G_6thread17LinearCombinationISJ_Li1EffLNS1L_9ScaleType4KindE0ELNS_15FloatRoundStyleE2ESJ_EENS1_15EpilogueDefaultEEEEEvvEEEEvNT_6ParamsE,(.L_x_166 - _ZN7cutlass13device_kernelINS_4gemm6kernel13GemmUniversalIN4cute5tupleIJiiiiEEENS1_10collective13CollectiveMmaINS1_34MainloopSm90TmaGmmaWarpSpecializedILi7ENS5_IJNS4_1CILi1EEESB_SB_EEENS1_35KernelTmaWarpSpecializedCooperativeEEENS5_IJNSA_ILi192EEENSA_ILi48EEENSA_ILi64EEEEEENS_10bfloat16_tENS5_IJlSB_lEEESJ_SK_NS4_8TiledMMAINS4_8MMA_AtomIJNS4_4SM904GMMA27MMA_64x16x16_F32BF16BF16_SSILNSO_5MajorE0ELSQ_0ELNSO_7ScaleInE1ELSR_1EEEEEENS4_6LayoutINS5_IJNSA_ILi2EEESB_SB_EEENS5_IJSB_NSA_ILi0EEESX_EEEEENS5_IJNS4_10UnderscoreES10_S10_EEEEENS4_13SM90_TMA_LOADENS4_14ComposedLayoutINS4_7SwizzleILi3ELi4ELi3EEENS4_18smem_ptr_flag_bitsILi16EEENSU_INS5_IJNSA_ILi8EEESH_EEENS5_IJSH_SB_EEEEEEEvNS4_8identityES13_S1D_vS1E_EENS_8epilogue10collective6detail29Sm90TmaWarpSpecializedAdapterINS1H_15DefaultEpilogueISJ_SK_SK_NS1G_6thread17LinearCombinationISJ_Li1EffLNS1L_9ScaleType4KindE0ELNS_15FloatRoundStyleE2ESJ_EENS1_15EpilogueDefaultEEEEEvvEEEEvNT_6ParamsE)
        .other          _ZN7cutlass13device_kernelINS_4gemm6kernel13GemmUniversalIN4cute5tupleIJiiiiEEENS1_10collective13CollectiveMmaINS1_34MainloopSm90TmaGmmaWarpSpecializedILi7ENS5_IJNS4_1CILi1EEESB_SB_EEENS1_35KernelTmaWarpSpecializedCooperativeEEENS5_IJNSA_ILi192EEENSA_ILi48EEENSA_ILi64EEEEEENS_10bfloat16_tENS5_IJlSB_lEEESJ_SK_NS4_8TiledMMAINS4_8MMA_AtomIJNS4_4SM904GMMA27MMA_64x16x16_F32BF16BF16_SSILNSO_5MajorE0ELSQ_0ELNSO_7ScaleInE1ELSR_1EEEEEENS4_6LayoutINS5_IJNSA_ILi2EEESB_SB_EEENS5_IJSB_NSA_ILi0EEESX_EEEEENS5_IJNS4_10UnderscoreES10_S10_EEEEENS4_13SM90_TMA_LOADENS4_14ComposedLayoutINS4_7SwizzleILi3ELi4ELi3EEENS4_18smem_ptr_flag_bitsILi16EEENSU_INS5_IJNSA_ILi8EEESH_EEENS5_IJSH_SB_EEEEEEEvNS4_8identityES13_S1D_vS1E_EENS_8epilogue10collective6detail29Sm90TmaWarpSpecializedAdapterINS1H_15DefaultEpilogueISJ_SK_SK_NS1G_6thread17LinearCombinationISJ_Li1EffLNS1L_9ScaleType4KindE0ELNS_15FloatRoundStyleE2ESJ_EENS1_15EpilogueDefaultEEEEEvvEEEEvNT_6ParamsE,@"STO_CUDA_ENTRY STV_DEFAULT"
_ZN7cutlass13device_kernelINS_4gemm6kernel13GemmUniversalIN4cute5tupleIJiiiiEEENS1_10collective13CollectiveMmaINS1_34MainloopSm90TmaGmmaWarpSpecializedILi7ENS5_IJNS4_1CILi1EEESB_SB_EEENS1_35KernelTmaWarpSpecializedCooperativeEEENS5_IJNSA_ILi192EEENSA_ILi48EEENSA_ILi64EEEEEENS_10bfloat16_tENS5_IJlSB_lEEESJ_SK_NS4_8TiledMMAINS4_8MMA_AtomIJNS4_4SM904GMMA27MMA_64x16x16_F32BF16BF16_SSILNSO_5MajorE0ELSQ_0ELNSO_7ScaleInE1ELSR_1EEEEEENS4_6LayoutINS5_IJNSA_ILi2EEESB_SB_EEENS5_IJSB_NSA_ILi0EEESX_EEEEENS5_IJNS4_10UnderscoreES10_S10_EEEEENS4_13SM90_TMA_LOADENS4_14ComposedLayoutINS4_7SwizzleILi3ELi4ELi3EEENS4_18smem_ptr_flag_bitsILi16EEENSU_INS5_IJNSA_ILi8EEESH_EEENS5_IJSH_SB_EEEEEEEvNS4_8identityES13_S1D_vS1E_EENS_8epilogue10collective6detail29Sm90TmaWarpSpecializedAdapterINS1H_15DefaultEpilogueISJ_SK_SK_NS1G_6thread17LinearCombinationISJ_Li1EffLNS1L_9ScaleType4KindE0ELNS_15FloatRoundStyleE2ESJ_EENS1_15EpilogueDefaultEEEEEvvEEEEvNT_6ParamsE:
[----:B------:R-:W0:Y:S01]  /*0000*/  LDC R1, c[0x0][0x28] ;  /* 0x00000a00ff017b82 */ /* 0x000e220000000800 */
[----:B------:R-:W1:Y:S01]  /*0010*/  S2R R18, SR_TID.X ;  /* 0x0000000000127919 */ /* 0x000e620000002100 */
[----:B------:R-:W-:Y:S01]  /*0020*/  ELECT P0, URZ, PT ;  /* 0x00000000003f782f */ /* 0x000fe20003800000 */
[----:B------:R-:W-:Y:S01]  /*0030*/  BSSY B0, `(.L_x_0) ;  /* 0x000000f000007945 */ /* 0x000fe20003800000 */
[--C-:B-1----:R-:W-:Y:S02]  /*0040*/  SHF.R.U32.HI R0, RZ, 0x5, R18.reuse ;  /* 0x00000005ff007819 */ /* 0x102fe40000011612 */
[----:B------:R-:W-:-:S03]  /*0050*/  SHF.R.U32.HI R22, RZ, 0x7, R18 ;  /* 0x00000007ff167819 */ /* 0x000fc60000011612 */
[----:B------:R-:W1:Y:S04]  /*0060*/  SHFL.IDX PT, R5, R0, RZ, 0x1f ;  /* 0x00001fff00057589 */ /* 0x000e6800000e0000 */
[----:B------:R2:W3:Y:S01]  /*0070*/  SHFL.IDX PT, R8, R22, RZ, 0x1f ;  /* 0x00001fff16087589 */ /* 0x0004e200000e0000 */
[----:B-1----:R-:W-:-:S13]  /*0080*/  ISETP.NE.OR P0, PT, R5, RZ, !P0 ;  /* 0x000000ff0500720c */ /* 0x002fda0004705670 */
[----:B0-23--:R-:W-:Y:S05]  /*0090*/  @P0 BRA `(.L_x_1) ;  /* 0x0000000000200947 */ /* 0x00dfea0003800000 */
[----:B------:R-:W-:Y:S02]  /*00a0*/  ULDC.64 UR4, c[0x0][0x198] ;  /* 0x0000660000047ab9 */ /* 0x000fe40000000a00 */
[----:B------:R-:W-:Y:S02]  /*00b0*/  UIADD3 UR6, UP0, UR4, 0xf0, URZ ;  /* 0x000000f004067890 */ /* 0x000fe4000ff1e03f */
[----:B------:R-:W-:Y:S02]  /*00c0*/  UIADD3 UR4, UP1, UR4, 0x1f0, URZ ;  /* 0x000001f004047890 */ /* 0x000fe4000ff3e03f */
[----:B------:R-:W-:Y:S02]  /*00d0*/  UIADD3.X UR7, URZ, UR5, URZ, UP0, !UPT ;  /* 0x000000053f077290 */ /* 0x000fe400087fe43f */
[----:B------:R-:W-:-:S07]  /*00e0*/  UIADD3.X UR5, URZ, UR5, URZ, UP1, !UPT ;  /* 0x000000053f057290 */ /* 0x000fce0008ffe43f */
[----:B------:R0:W-:Y:S02]  /*00f0*/  UTMACCTL.PF [UR6] ;  /* 0x00000000060079b9 */ /* 0x0001e40008040000 */
[----:B------:R0:W-:Y:S02]  /*0100*/  UTMACCTL.PF [UR4] ;  /* 0x00000000040079b9 */ /* 0x0001e40008040000 */
[----:B0-----:R-:W-:Y:S01]  /*0110*/  NOP ;  /* 0x0000000000007918 */ /* 0x001fe20000000000 */
.L_x_1:
[----:B------:R-:W-:Y:S05]  /*0120*/  BSYNC B0 ;  /* 0x0000000000007941 */ /* 0x000fea0003800000 */
.L_x_0:
[----:B------:R-:W0:Y:S02]  /*0130*/  SHFL.IDX PT, R2, R0, RZ, 0x1f ;  /* 0x00001fff00027589 */ /* 0x000e2400000e0000 */
[----:B0-----:R-:W-:-:S13]  /*0140*/  ISETP.NE.AND P0, PT, R2, RZ, PT ;  /* 0x000000ff0200720c */ /* 0x001fda0003f05270 */
[----:B------:R-:W-:Y:S05]  /*0150*/  @P0 BRA `(.L_x_2) ;  /* 0x0000000000700947 */ /* 0x000fea0003800000 */
[----:B------:R-:W0:Y:S01]  /*0160*/  S2UR UR8, SR_CgaCtaId ;  /* 0x00000000000879c3 */ /* 0x000e220000008800 */
[----:B------:R-:W-:Y:S01]  /*0170*/  UMOV UR4, 0x400 ;  /* 0x0000040000047882 */ /* 0x000fe20000000000 */
[----:B------:R-:W-:Y:S01]  /*0180*/  UMOV UR5, 0x1 ;  /* 0x0000000100057882 */ /* 0x000fe20000000000 */
[----:B------:R-:W-:Y:S01]  /*0190*/  UMOV UR6, 0x100 ;  /* 0x0000010000067882 */ /* 0x000fe20000000000 */
[----:B------:R-:W-:Y:S01]  /*01a0*/  ELECT P0, URZ, PT ;  /* 0x00000000003f782f */ /* 0x000fe20003800000 */
[----:B------:R-:W-:-:S04]  /*01b0*/  UIADD3 UR6, -UR6, 0x100000, URZ ;  /* 0x0010000006067890 */ /* 0x000fc8000fffe13f */
[----:B------:R-:W-:Y:S02]  /*01c0*/  USHF.L.U32 UR7, UR6, 0xb, URZ ;  /* 0x0000000b06077899 */ /* 0x000fe4000800063f */
[----:B------:R-:W-:Y:S02]  /*01d0*/  USHF.L.U32 UR6, UR6, 0x1, URZ ;  /* 0x0000000106067899 */ /* 0x000fe4000800063f */
[----:B0-----:R-:W-:Y:S02]  /*01e0*/  ULEA UR8, UR8, UR4, 0x18 ;  /* 0x0000000408087291 */ /* 0x001fe4000f8ec03f */
[----:B------:R-:W-:-:S04]  /*01f0*/  UIADD3 UR4, -UR5, 0x100000, URZ ;  /* 0x0010000005047890 */ /* 0x000fc8000fffe13f */
[----:B------:R-:W-:Y:S02]  /*0200*/  USHF.L.U32 UR5, UR4, 0xb, URZ ;  /* 0x0000000b04057899 */ /* 0x000fe4000800063f */
[----:B------:R-:W-:Y:S01]  /*0210*/  USHF.L.U32 UR4, UR4, 0x1, URZ ;  /* 0x0000000104047899 */ /* 0x000fe2000800063f */
[----:B------:R-:W0:Y:S11]  /*0220*/  FENCE.VIEW.ASYNC.S ;  /* 0x00000000000073c6 */ /* 0x000e360000000000 */
[----:B0-----:R0:W1:Y:S01]  /*0230*/  SYNCS.EXCH.64 URZ, [UR8], UR4 ;  /* 0x00000004083f75b2 */ /* 0x0010620008000100 */
[----:B------:R0:W2:Y:S01]  /*0240*/  SYNCS.EXCH.64 URZ, [UR8+0x38], UR6 ;  /* 0x00003806083f75b2 */ /* 0x0000a20008000100 */
[----:B------:R0:W3:Y:S01]  /*0250*/  SYNCS.EXCH.64 URZ, [UR8+0x8], UR4 ;  /* 0x00000804083f75b2 */ /* 0x0000e20008000100 */
[----:B------:R0:W4:Y:S01]  /*0260*/  SYNCS.EXCH.64 URZ, [UR8+0x40], UR6 ;  /* 0x00004006083f75b2 */ /* 0x0001220008000100 */
[----:B------:R0:W0:Y:S01]  /*0270*/  SYNCS.EXCH.64 URZ, [UR8+0x10], UR4 ;  /* 0x00001004083f75b2 */ /* 0x0000220008000100 */
        /* <DEDUP_REMOVED lines=9> */
[----:B------:R-:W-:Y:S01]  /*0310*/  NOP ;  /* 0x0000000000007918 */ /* 0x000fe20000000000 */
.L_x_2:
[----:B------:R-:W5:Y:S01]  /*0320*/  SHFL.IDX PT, R0, R0, RZ, 0x1f ;  /* 0x00001fff00007589 */ /* 0x000f6200000e0000 */
[----:B------:R-:W-:Y:S01]  /*0330*/  ELECT P0, URZ, PT ;  /* 0x00000000003f782f */ /* 0x000fe20003800000 */
[----:B------:R-:W1:Y:S01]  /*0340*/  LDC R2, c[0x0][0x65c] ;  /* 0x00019700ff027b82 */ /* 0x000e620000000800 */
[----:B------:R-:W-:Y:S01]  /*0350*/  SHF.R.S32.HI R6, RZ, 0x1f, R5 ;  /* 0x0000001fff067819 */ /* 0x000fe20000011405 */
[----:B------:R-:W2:Y:S01]  /*0360*/  S2R R3, SR_CTAID.Y ;  /* 0x0000000000037919 */ /* 0x000ea20000002600 */
[----:B0-----:R-:W-:Y:S01]  /*0370*/  UMOV UR4, 0x20 ;  /* 0x0000002000047882 */ /* 0x001fe20000000000 */
[----:B------:R-:W-:Y:S01]  /*0380*/  ISETP.NE.AND P2, PT, R8, RZ, PT ;  /* 0x000000ff0800720c */ /* 0x000fe20003f45270 */
[----:B------:R-:W-:Y:S01]  /*0390*/  NOP ;  /* 0x0000000000007918 */ /* 0x000fe20000000000 */
[----:B------:R-:W0:Y:S01]  /*03a0*/  S2R R4, SR_CTAID.X ;  /* 0x0000000000047919 */ /* 0x000e220000002500 */
[----:B------:R-:W-:Y:S01]  /*03b0*/  LEA.HI R6, R6, R5, RZ, 0x2 ;  /* 0x0000000506067211 */ /* 0x000fe200078f10ff */
[----:B------:R-:W-:Y:S01]  /*03c0*/  NOP ;  /* 0x0000000000007918 */ /* 0x000fe20000000000 */
[----:B-----5:R-:W-:-:S02]  /*03d0*/  ISETP.NE.OR P0, PT, R0, RZ, !P0 ;  /* 0x000000ff0000720c */ /* 0x020fc40004705670 */
[----:B-1----:R-:W-:-:S04]  /*03e0*/  ISETP.NE.AND P3, PT, R2, 0x1, PT ;  /* 0x000000010200780c */ /* 0x002fc80003f65270 */
[----:B------:R-:W-:Y:S02]  /*03f0*/  P2R R0, PR, RZ, 0x8 ;  /* 0x00000008ff007803 */ /* 0x000fe40000000000 */
[----:B------:R-:W-:-:S05]  /*0400*/  LOP3.LUT R0, R6, 0xfffffffc, RZ, 0xc0, !PT ;  /* 0xfffffffc06007812 */ /* 0x000fca00078ec0ff */
[----:B------:R-:W-:Y:S01]  /*0410*/  VOTEU.ALL UP0, P0 ;  /* 0x00000000003f7886 */ /* 0x000fe20000000000 */
[----:B------:R-:W-:Y:S01]  /*0420*/  IMAD.IADD R0, R5, 0x1, -R0 ;  /* 0x0000000105007824 */ /* 0x000fe200078e0a00 */
[----:B------:R-:W0:Y:S01]  /*0430*/  @P3 LDC R17, c[0x0][0x10] ;  /* 0x00000400ff113b82 */ /* 0x000e220000000800 */
[----:B------:R-:W-:Y:S01]  /*0440*/  VOTEU.ALL UP1, P0 ;  /* 0x00000000003f7886 */ /* 0x000fe20000020000 */
[----:B--2---:R-:W-:Y:S01]  /*0450*/  @P3 IMAD.MOV.U32 R6, RZ, RZ, R3 ;  /* 0x000000ffff063224 */ /* 0x004fe200078e0003 */
[----:B------:R-:W-:Y:S01]  /*0460*/  @!UP0 UMOV UR6, 0x400 ;  /* 0x0000040000068882 */ /* 0x000fe20000000000 */
[----:B------:R-:W-:-:S04]  /*0470*/  @!UP0 UIADD3 UR4, -UR4, 0x100000, URZ ;  /* 0x0010000004048890 */ /* 0x000fc8000fffe13f */
[----:B------:R-:W-:Y:S02]  /*0480*/  @!UP0 USHF.L.U32 UR5, UR4, 0xb, URZ ;  /* 0x0000000b04058899 */ /* 0x000fe4000800063f */
[----:B------:R-:W-:Y:S01]  /*0490*/  @!UP0 USHF.L.U32 UR4, UR4, 0x1, URZ ;  /* 0x0000000104048899 */ /* 0x000fe2000800063f */
[----:B------:R-:W-:Y:S02]  /*04a0*/  @P3 IMAD.MOV.U32 R7, RZ, RZ, RZ ;  /* 0x000000ffff073224 */ /* 0x000fe400078e00ff */
[----:B------:R-:W-:Y:S01]  /*04b0*/  IMAD.MOV.U32 R5, RZ, RZ, RZ ;  /* 0x000000ffff057224 */ /* 0x000fe200078e00ff */
[----:B------:R-:W1:Y:S01]  /*04c0*/  @!UP0 S2UR UR7, SR_CgaCtaId ;  /* 0x00000000000789c3 */ /* 0x000e620000008800 */
[----:B------:R-:W-:-:S07]  /*04d0*/  @P3 IMAD.MOV.U32 R11, RZ, RZ, RZ ;  /* 0x000000ffff0b3224 */ /* 0x000fce00078e00ff */
[----:B------:R-:W2:Y:S01]  /*04e0*/  @!P3 LDC R9, c[0x0][0xc] ;  /* 0x00000300ff09bb82 */ /* 0x000ea20000000800 */
[----:B0-----:R-:W-:-:S04]  /*04f0*/  @P3 IMAD.WIDE.U32 R16, R4, R17, R6 ;  /* 0x0000001104103225 */ /* 0x001fc800078e0006 */
[----:B------:R-:W-:Y:S01]  /*0500*/  @P3 IMAD.IADD R17, R17, 0x1, R11 ;  /* 0x0000000111113824 */ /* 0x000fe200078e020b */
[----:B-1----:R-:W-:Y:S01]  /*0510*/  @!UP0 ULEA UR6, UR7, UR6, 0x18 ;  /* 0x0000000607068291 */ /* 0x002fe2000f8ec03f */
[----:B------:R-:W-:Y:S01]  /*0520*/  VOTEU.ALL UP0, P0 ;  /* 0x00000000003f7886 */ /* 0x000fe20000000000 */
[----:B------:R-:W-:-:S04]  /*0530*/  ISETP.NE.AND P0, PT, R0, 0x3, PT ;  /* 0x000000030000780c */ /* 0x000fc80003f05270 */
[----:B------:R-:W-:Y:S01]  /*0540*/  ISETP.EQ.OR P0, PT, R0, RZ, !P0 ;  /* 0x000000ff0000720c */ /* 0x000fe20004702670 */
[----:B--2---:R-:W-:-:S03]  /*0550*/  @!P3 IMAD.WIDE.U32 R6, R9, R3, R4 ;  /* 0x000000030906b225 */ /* 0x004fc600078e0004 */
[C---:B------:R-:W-:Y:S01]  /*0560*/  ISETP.EQ.AND P0, PT, R8.reuse, RZ, P0 ;  /* 0x000000ff0800720c */ /* 0x040fe20000702270 */
[----:B------:R-:W-:Y:S01]  /*0570*/  VIADD R8, R8, 0xffffffff ;  /* 0xffffffff08087836 */ /* 0x000fe20000000000 */
[----:B------:R-:W0:Y:S02]  /*0580*/  FENCE.VIEW.ASYNC.S ;  /* 0x00000000000073c6 */ /* 0x000e240000000000 */
[----:B0-----:R0:W3:Y:S01]  /*0590*/  @!UP0 SYNCS.EXCH.64 URZ, [UR6+0x80], UR4 ;  /* 0x00008004063f85b2 */ /* 0x0010e20008000100 */
[----:B------:R-:W-:Y:S01]  /*05a0*/  @!P3 IMAD.MOV.U32 R16, RZ, RZ, R6 ;  /* 0x000000ffff10b224 */ /* 0x000fe200078e0006 */
[----:B------:R-:W-:Y:S01]  /*05b0*/  SEL R19, RZ, 0x1, !P0 ;  /* 0x00000001ff137807 */ /* 0x000fe20004000000 */
[----:B------:R-:W-:Y:S01]  /*05c0*/  @!P3 IMAD.MOV.U32 R17, RZ, RZ, R7 ;  /* 0x000000ffff11b224 */ /* 0x000fe200078e0007 */
[----:B------:R-:W-:-:S04]  /*05d0*/  ISETP.GE.U32.AND P1, PT, R8, 0x2, PT ;  /* 0x000000020800780c */ /* 0x000fc80003f26070 */
[----:B------:R-:W-:Y:S01]  /*05e0*/  SEL R19, R19, 0x2, P1 ;  /* 0x0000000213137807 */ /* 0x000fe20000800000 */
[----:B------:R0:W3:Y:S01]  /*05f0*/  @!UP1 SYNCS.EXCH.64 URZ, [UR6+0x88], UR4 ;  /* 0x00008804063f95b2 */ /* 0x0000e20008000100 */
[----:B------:R-:W-:Y:S01]  /*0600*/  NOP ;  /* 0x0000000000007918 */ /* 0x000fe20000000000 */
[----:B---34-:R-:W-:Y:S06]  /*0610*/  BAR.SYNC.DEFER_BLOCKING 0x0 ;  /* 0x0000000000007b1d */ /* 0x018fec0000010000 */
[----:B------:R-:W-:Y:S05]  /*0620*/  @!P2 BRA `(.L_x_3) ;  /* 0x000000600008a947 */ /* 0x000fea0003800000 */
[----:B------:R-:W-:-:S13]  /*0630*/  ISETP.GT.U32.AND P0, PT, R8, 0x1, PT ;  /* 0x000000010800780c */ /* 0x000fda0003f04070 */
[----:B0-----:R-:W-:Y:S05]  /*0640*/  @P0 EXIT ;  /* 0x000000000000094d */ /* 0x001fea0003800000 */
[----:B------:R-:W-:Y:S01]  /*0650*/  ULDC.64 UR4, c[0x0][0x650] ;  /* 0x0001940000047ab9 */ /* 0x000fe20000000a00 */
[----:B------:R-:W-:Y:S01]  /*0660*/  PRMT R0, RZ, 0x7610, R0 ;  /* 0x00007610ff007816 */ /* 0x000fe20000000000 */
[----:B------:R-:W-:Y:S01]  /*0670*/  IMAD.MOV.U32 R77, RZ, RZ, -0x1 ;  /* 0xffffffffff4d7424 */ /* 0x000fe200078e00ff */
[----:B------:R-:W-:Y:S01]  /*0680*/  ISETP.GE.U32.AND P0, PT, R16, UR4, PT ;  /* 0x0000000410007c0c */ /* 0x000fe2000bf06070 */
[----:B------:R-:W-:Y:S02]  /*0690*/  IMAD.MOV.U32 R75, RZ, RZ, -0x1 ;  /* 0xffffffffff4b7424 */ /* 0x000fe400078e00ff */
[----:B------:R-:W-:Y:S01]  /*06a0*/  IMAD.MOV.U32 R23, RZ, RZ, -0x1 ;  /* 0xffffffffff177424 */ /* 0x000fe200078e00ff */
[----:B------:R-:W-:-:S13]  /*06b0*/  ISETP.GE.U32.AND.EX P0, PT, R17, UR5, PT, P0 ;  /* 0x0000000511007c0c */ /* 0x000fda000bf06100 */
[----:B------:R-:W-:Y:S05]  /*06c0*/  @P0 BRA `(.L_x_4) ;  /* 0x0000000400540947 */ /* 0x000fea0003800000 */
[----:B------:R-:W0:Y:S01]  /*06d0*/  LDC.64 R14, c[0x0][0x628] ;  /* 0x00018a00ff0e7b82 */ /* 0x000e220000000a00 */
[----:B------:R-:W-:Y:S02]  /*06e0*/  IMAD.MOV.U32 R6, RZ, RZ, R16 ;  /* 0x000000ffff067224 */ /* 0x000fe400078e0010 */
[----:B------:R-:W-:-:S05]  /*06f0*/  IMAD.MOV.U32 R7, RZ, RZ, R17 ;  /* 0x000000ffff077224 */ /* 0x000fca00078e0011 */
[----:B------:R-:W1:Y:S08]  /*0700*/  LDC R0, c[0x0][0x630] ;  /* 0x00018c00ff007b82 */ /* 0x000e700000000800 */
[----:B------:R-:W2:Y:S01]  /*0710*/  LDC.64 R20, c[0x0][0x620] ;  /* 0x00018800ff147b82 */ /* 0x000ea20000000a00 */
[----:B0-----:R-:W-:-:S04]  /*0720*/  ISETP.NE.U32.AND P0, PT, R14, RZ, PT ;  /* 0x000000ff0e00720c */ /* 0x001fc80003f05070 */
[----:B------:R-:W-:-:S13]  /*0730*/  ISETP.NE.AND.EX P0, PT, R15, RZ, PT, P0 ;  /* 0x000000ff0f00720c */ /* 0x000fda0003f05300 */
[----:B-12---:R-:W-:Y:S05]  /*0740*/  @!P0 BRA `(.L_x_5) ;  /* 0x0000000000288947 */ /* 0x006fea0003800000 */
[----:B------:R-:W0:Y:S02]  /*0750*/  LDC R11, c[0x0][0x634] ;  /* 0x00018d00ff0b7b82 */ /* 0x000e240000000800 */
[----:B0-----:R-:W-:-:S05]  /*0760*/  IADD3 R11, P0, R16, R11, RZ ;  /* 0x0000000b100b7210 */ /* 0x001fca0007f1e0ff */
[----:B------:R-:W-:-:S04]  /*0770*/  IMAD.X R13, RZ, RZ, R17, P0 ;  /* 0x000000ffff0d7224 */ /* 0x000fc800000e0611 */
[----:B------:R-:W-:-:S04]  /*0780*/  IMAD.WIDE.U32 R6, R13, R14, RZ ;  /* 0x0000000e0d067225 */ /* 0x000fc800078e00ff */
[----:B------:R-:W-:-:S04]  /*0790*/  IMAD.WIDE.U32 R8, P0, R11, R15, R6 ;  /* 0x0000000f0b087225 */ /* 0x000fc80007800006 */
[----:B------:R-:W-:-:S04]  /*07a0*/  IMAD.WIDE.U32 R6, R11, R14, RZ ;  /* 0x0000000e0b067225 */ /* 0x000fc800078e00ff */
[----:B------:R-:W-:Y:S01]  /*07b0*/  IMAD.X R11, RZ, RZ, RZ, P0 ;  /* 0x000000ffff0b7224 */ /* 0x000fe200000e06ff */
[----:B------:R-:W-:Y:S01]  /*07c0*/  IADD3 RZ, P0, R7, R8, RZ ;  /* 0x0000000807ff7210 */ /* 0x000fe20007f1e0ff */
[----:B------:R-:W-:-:S04]  /*07d0*/  IMAD.MOV.U32 R10, RZ, RZ, R9 ;  /* 0x000000ffff0a7224 */ /* 0x000fc800078e0009 */
[----:B------:R-:W-:-:S08]  /*07e0*/  IMAD.WIDE.U32.X R6, R13, R15, R10, P0 ;  /* 0x0000000f0d067225 */ /* 0x000fd000000e040a */
.L_x_5:
[-CC-:B------:R-:W-:Y:S01]  /*07f0*/  SHF.R.U64 R23, R6, R0.reuse, R7.reuse ;  /* 0x0000000006177219 */ /* 0x180fe20000001207 */
[----:B------:R-:W0:Y:S01]  /*0800*/  LDC R10, c[0x0][0x618] ;  /* 0x00018600ff0a7b82 */ /* 0x000e220000000800 */
[----:B------:R-:W-:Y:S01]  /*0810*/  SHF.R.U32.HI R5, RZ, R0, R7 ;  /* 0x00000000ff057219 */ /* 0x000fe20000011607 */
[----:B------:R-:W-:Y:S01]  /*0820*/  ULDC UR4, c[0x0][0x150] ;  /* 0x0000540000047ab9 */ /* 0x000fe20000000800 */
[----:B------:R-:W-:Y:S02]  /*0830*/  IADD3 R9, P0, RZ, -R23, RZ ;  /* 0x80000017ff097210 */ /* 0x000fe40007f1e0ff */
[----:B------:R-:W-:-:S03]  /*0840*/  I2FP.F32.U32 R0, R4 ;  /* 0x0000000400007245 */ /* 0x000fc60000201000 */
[----:B------:R-:W1:Y:S01]  /*0850*/  LDC.64 R28, c[0x0][0x640] ;  /* 0x00019000ff1c7b82 */ /* 0x000e620000000a00 */
[----:B------:R-:W-:Y:S02]  /*0860*/  IMAD.X R11, RZ, RZ, ~R5, P0 ;  /* 0x000000ffff0b7224 */ /* 0x000fe400000e0e05 */
[----:B------:R-:W-:Y:S01]  /*0870*/  FMUL R0, R0, UR4 ;  /* 0x0000000400007c20 */ /* 0x000fe20008400000 */
[----:B------:R-:W-:Y:S01]  /*0880*/  IMAD.WIDE.U32 R6, R9, R20, R16 ;  /* 0x0000001409067225 */ /* 0x000fe200078e0010 */
[----:B------:R-:W-:-:S03]  /*0890*/  ULDC UR4, c[0x0][0x154] ;  /* 0x0000550000047ab9 */ /* 0x000fc60000000800 */
[----:B------:R-:W-:Y:S01]  /*08a0*/  IMAD R8, R11, R20, RZ ;  /* 0x000000140b087224 */ /* 0x000fe200078e02ff */
[----:B------:R-:W2:Y:S01]  /*08b0*/  LDC R5, c[0x0][0x144] ;  /* 0x00005100ff057b82 */ /* 0x000ea20000000800 */
[----:B------:R-:W3:Y:S02]  /*08c0*/  F2I.U32.TRUNC.NTZ R0, R0 ;  /* 0x0000000000007305 */ /* 0x000ee4000020f000 */
[----:B------:R-:W-:-:S04]  /*08d0*/  IMAD R9, R9, R21, R8 ;  /* 0x0000001509097224 */ /* 0x000fc800078e0208 */
[----:B------:R-:W-:Y:S01]  /*08e0*/  IMAD.IADD R7, R7, 0x1, R9 ;  /* 0x0000000107077824 */ /* 0x000fe200078e0209 */
[----:B------:R-:W4:Y:S01]  /*08f0*/  LDC R12, c[0x0][0x608] ;  /* 0x00018200ff0c7b82 */ /* 0x000f220000000800 */
[----:B------:R-:W-:-:S03]  /*0900*/  IMAD.MOV.U32 R9, RZ, RZ, -0x1 ;  /* 0xffffffffff097424 */ /* 0x000fc600078e00ff */
[-CC-:B0-----:R-:W-:Y:S02]  /*0910*/  SHF.R.U64 R20, R6, R10.reuse, R7.reuse ;  /* 0x0000000a06147219 */ /* 0x181fe40000001207 */
[----:B------:R-:W-:Y:S02]  /*0920*/  I2FP.F32.U32 R6, R3 ;  /* 0x0000000300067245 */ /* 0x000fe40000201000 */
[----:B------:R-:W0:Y:S01]  /*0930*/  LDC R26, c[0x0][0x658] ;  /* 0x00019600ff1a7b82 */ /* 0x000e220000000800 */
[----:B-1----:R-:W-:Y:S01]  /*0940*/  ISETP.NE.U32.AND P0, PT, R28, RZ, PT ;  /* 0x000000ff1c00720c */ /* 0x002fe20003f05070 */
[----:B---3--:R-:W-:Y:S01]  /*0950*/  IMAD.MOV R8, RZ, RZ, -R0 ;  /* 0x000000ffff087224 */ /* 0x008fe200078e0a00 */
[----:B------:R-:W-:Y:S01]  /*0960*/  SHF.R.U32.HI R7, RZ, R10, R7 ;  /* 0x0000000aff077219 */ /* 0x000fe20000011607 */
[----:B------:R-:W-:Y:S01]  /*0970*/  FMUL R6, R6, UR4 ;  /* 0x0000000406067c20 */ /* 0x000fe20008400000 */
[----:B------:R-:W-:-:S03]  /*0980*/  ISETP.NE.AND.EX P0, PT, R29, RZ, PT, P0 ;  /* 0x000000ff1d00720c */ /* 0x000fc60003f05300 */
[----:B------:R-:W1:Y:S01]  /*0990*/  LDC R14, c[0x0][0x148] ;  /* 0x00005200ff0e7b82 */ /* 0x000e620000000800 */
[----:B--2---:R-:W-:-:S07]  /*09a0*/  IMAD R0, R5, R8, R4 ;  /* 0x0000000805007224 */ /* 0x004fce00078e0204 */
[----:B------:R-:W2:Y:S01]  /*09b0*/  LDC R24, c[0x0][0x600] ;  /* 0x00018000ff187b82 */ /* 0x000ea20000000800 */
[-CC-:B----4-:R-:W-:Y:S02]  /*09c0*/  SHF.R.U64 R30, R20, R12.reuse, R7.reuse ;  /* 0x0000000c141e7219 */ /* 0x190fe40000001207 */
[----:B------:R-:W-:Y:S01]  /*09d0*/  SHF.R.U32.HI R5, RZ, R12, R7 ;  /* 0x0000000cff057219 */ /* 0x000fe20000011607 */
[----:B------:R-:W-:Y:S01]  /*09e0*/  IMAD.MOV.U32 R7, RZ, RZ, 0x1 ;  /* 0x00000001ff077424 */ /* 0x000fe200078e00ff */
[----:B------:R3:W4:Y:S03]  /*09f0*/  F2I.U32.TRUNC.NTZ R12, R6 ;  /* 0x00000006000c7305 */ /* 0x000726000020f000 */
[----:B------:R-:W1:Y:S01]  /*0a00*/  LDC R15, c[0x0][0x648] ;  /* 0x00019200ff0f7b82 */ /* 0x000e620000000800 */
[-C--:B0-----:R-:W-:Y:S02]  /*0a10*/  SHF.L.U32 R4, R9, R26.reuse, RZ ;  /* 0x0000001a09047219 */ /* 0x081fe400000006ff */
[----:B------:R-:W-:-:S02]  /*0a20*/  SHF.R.U64 R32, R30, R26, R5 ;  /* 0x0000001a1e207219 */ /* 0x000fc40000001205 */
[----:B------:R-:W-:Y:S02]  /*0a30*/  LOP3.LUT R11, RZ, R4, RZ, 0x33, !PT ;  /* 0x00000004ff0b7212 */ /* 0x000fe400078e33ff */
[-C--:B------:R-:W-:Y:S01]  /*0a40*/  SHF.R.U32.HI R5, RZ, R26.reuse, R5 ;  /* 0x0000001aff057219 */ /* 0x080fe20000011605 */
[----:B------:R-:W0:Y:S01]  /*0a50*/  LDC R21, c[0x0][0x638] ;  /* 0x00018e00ff157b82 */ /* 0x000e220000000800 */
[----:B------:R-:W-:Y:S01]  /*0a60*/  SHF.L.U32 R10, R7, R26, RZ ;  /* 0x0000001a070a7219 */ /* 0x000fe200000006ff */
[----:B------:R-:W-:-:S06]  /*0a70*/  IMAD.MOV.U32 R4, RZ, RZ, R32 ;  /* 0x000000ffff047224 */ /* 0x000fcc00078e0020 */
[----:B------:R-:W0:Y:S01]  /*0a80*/  LDC R77, c[0x0][0x610] ;  /* 0x00018400ff4d7b82 */ /* 0x000e220000000800 */
[----:B---34-:R-:W-:Y:S05]  /*0a90*/  @!P0 BRA `(.L_x_6) ;  /* 0x0000000000288947 */ /* 0x018fea0003800000 */
[----:B------:R-:W3:Y:S02]  /*0aa0*/  LDC R9, c[0x0][0x64c] ;  /* 0x00019300ff097b82 */ /* 0x000ee40000000800 */
[----:B---3--:R-:W-:-:S05]  /*0ab0*/  IADD3 R9, P0, R32, R9, RZ ;  /* 0x0000000920097210 */ /* 0x008fca0007f1e0ff */
        /* <DEDUP_REMOVED lines=8> */
.L_x_6:
[----:B-1----:R-:W-:Y:S01]  /*0b40*/  SHF.R.U64 R4, R4, R15, R5 ;  /* 0x0000000f04047219 */ /* 0x002fe20000001205 */
[----:B--2---:R-:W-:Y:S01]  /*0b50*/  VIADD R5, R24, 0xffffffff ;  /* 0xffffffff18057836 */ /* 0x004fe20000000000 */
[----:B------:R-:W-:Y:S01]  /*0b60*/  LOP3.LUT R11, R30, R11, RZ, 0xc0, !PT ;  /* 0x0000000b1e0b7212 */ /* 0x000fe200078ec0ff */
[----:B------:R-:W-:Y:S02]  /*0b70*/  IMAD.MOV R12, RZ, RZ, -R12 ;  /* 0x000000ffff0c7224 */ /* 0x000fe400078e0a0c */
[----:B------:R-:W-:Y:S02]  /*0b80*/  IMAD.MOV R6, RZ, RZ, -R4 ;  /* 0x000000ffff067224 */ /* 0x000fe400078e0a04 */
[----:B------:R-:W-:Y:S01]  /*0b90*/  IMAD R11, R10, R4, R11 ;  /* 0x000000040a0b7224 */ /* 0x000fe200078e020b */
[----:B------:R-:W-:Y:S01]  /*0ba0*/  LOP3.LUT R4, R20, R5, RZ, 0xc0, !PT ;  /* 0x0000000514047212 */ /* 0x000fe200078ec0ff */
[----:B------:R-:W-:Y:S02]  /*0bb0*/  @P3 IMAD R0, R14, R12, R3 ;  /* 0x0000000c0e003224 */ /* 0x000fe400078e0203 */
[----:B0-----:R-:W-:-:S02]  /*0bc0*/  IMAD R3, R6, R21, R32 ;  /* 0x0000001506037224 */ /* 0x001fc400078e0220 */
[----:B------:R-:W-:Y:S02]  /*0bd0*/  IMAD R77, R11, R77, R0 ;  /* 0x0000004d0b4d7224 */ /* 0x000fe400078e0200 */
[----:B------:R-:W-:Y:S02]  /*0be0*/  IMAD R4, R3, R24, R4 ;  /* 0x0000001803047224 */ /* 0x000fe400078e0204 */
[----:B------:R-:W-:-:S03]  /*0bf0*/  IMAD.MOV.U32 R0, RZ, RZ, 0x1 ;  /* 0x00000001ff007424 */ /* 0x000fc600078e00ff */
[----:B------:R-:W-:Y:S02]  /*0c00*/  SEL R75, R4, R77, !P3 ;  /* 0x0000004d044b7207 */ /* 0x000fe40005800000 */
[----:B------:R-:W-:-:S07]  /*0c10*/  SEL R77, R77, R4, !P3 ;  /* 0x000000044d4d7207 */ /* 0x000fce0005800000 */
.L_x_4:
[----:B------:R-:W-:-:S08]  /*0c20*/  NOP ;  /* 0x0000000000007918 */ /* 0x000fd00000000000 */
[----:B------:R-:W0:Y:S02]  /*0c30*/  USETMAXREG.TRY_ALLOC.CTAPOOL UP0, 0xe8 ;  /* 0x000000e8000079c8 */ /* 0x000e240008000600 */
[----:B0-----:R-:W-:-:S13]  /*0c40*/  PLOP3.LUT P0, PT, PT, PT, UP0, 0x80, 0x0 ;  /* 0x000000000000781c */ /* 0x001fda0003f0f008 */
[----:B------:R-:W-:Y:S05]  /*0c50*/  @!P0 BRA `(.L_x_4) ;  /* 0xfffffffc00f08947 */ /* 0x000fea000383ffff */
[----:B------:R-:W-:Y:S01]  /*0c60*/  ULDC.64 UR4, c[0x0][0x598] ;  /* 0x0001660000047ab9 */ /* 0x000fe20000000a00 */
[----:B------:R-:W-:Y:S01]  /*0c70*/  ULDC.64 UR36, c[0x0][0x208] ;  /* 0x0000820000247ab9 */ /* 0x000fe20000000a00 */
[----:B------:R-:W-:-:S04]  /*0c80*/  ISETP.NE.U32.AND P0, PT, RZ, UR4, PT ;  /* 0x00000004ff007c0c */ /* 0x000fc8000bf05070 */
[----:B------:R-:W-:-:S13]  /*0c90*/  ISETP.NE.AND.EX P0, PT, RZ, UR5, PT, P0 ;  /* 0x00000005ff007c0c */ /* 0x000fda000bf05300 */
[----:B------:R-:W-:Y:S05]  /*0ca0*/  @!P0 BRA `(.L_x_7) ;  /* 0x00000000001c8947 */ /* 0x000fea0003800000 */
[----:B------:R-:W0:Y:S02]  /*0cb0*/  LDC.64 R4, c[0x0][0x598] ;  /* 0x00016600ff047b82 */ /* 0x000e240000000a00 */
[----:B0-----:R-:W2:Y:S02]  /*0cc0*/  LDG.E.64 R4, desc[UR36][R4.64] ;  /* 0x0000002404047981 */ /* 0x001ea4000c1e1b00 */
[----:B--2---:R-:W-:-:S04]  /*0cd0*/  ISETP.NE.U32.AND P0, PT, R4, RZ, PT ;  /* 0x000000ff0400720c */ /* 0x004fc80003f05070 */
[----:B------:R-:W-:-:S13]  /*0ce0*/  ISETP.NE.AND.EX P0, PT, R5, RZ, PT, P0 ;  /* 0x000000ff0500720c */ /* 0x000fda0003f05300 */
[----:B------:R-:W-:Y:S05]  /*0cf0*/  @!P0 BRA `(.L_x_7) ;  /* 0x0000000000088947 */ /* 0x000fea0003800000 */
[----:B------:R0:W5:Y:S01]  /*0d00*/  LD.E R72, desc[UR36][R4.64] ;  /* 0x0000002404487980 */ /* 0x000162000c101900 */
[----:B------:R-:W-:Y:S05]  /*0d10*/  BRA `(.L_x_8) ;  /* 0x0000000000247947 */ /* 0x000fea0003800000 */
.L_x_7:
[----:B------:R-:W-:Y:S02]  /*0d20*/  ULDC.64 UR4, c[0x0][0x588] ;  /* 0x0001620000047ab9 */ /* 0x000fe40000000a00 */
[----:B------:R-:W-:-:S04]  /*0d30*/  ISETP.NE.U32.AND P0, PT, RZ, UR4, PT ;  /* 0x00000004ff007c0c */ /* 0x000fc8000bf05070 */
[----:B------:R-:W-:-:S13]  /*0d40*/  ISETP.NE.AND.EX P0, PT, RZ, UR5, PT, P0 ;  /* 0x00000005ff007c0c */ /* 0x000fda000bf05300 */
[----:B------:R-:W-:Y:S05]  /*0d50*/  @!P0 BRA `(.L_x_9) ;  /* 0x00000000000c8947 */ /* 0x000fea0003800000 */
[----:B------:R-:W0:Y:S02]  /*0d60*/  LDC.64 R72, c[0x0][0x588] ;  /* 0x00016200ff487b82 */ /* 0x000e240000000a00 */
[----:B0-----:R1:W5:Y:S01]  /*0d70*/  LDG.E R72, desc[UR36][R72.64] ;  /* 0x0000002448487981 */ /* 0x001362000c1e1900 */
[----:B------:R-:W-:Y:S05]  /*0d80*/  BRA `(.L_x_8) ;  /* 0x0000000000087947 */ /* 0x000fea0003800000 */
.L_x_9:
[----:B------:R-:W-:Y:S02]  /*0d90*/  ULDC UR4, c[0x0][0x580] ;  /* 0x0001600000047ab9 */ /* 0x000fe40000000800 */
[----:B------:R-:W-:-:S07]  /*0da0*/  IMAD.U32 R72, RZ, RZ, UR4 ;  /* 0x00000004ff487e24 */ /* 0x000fce000f8e00ff */
.L_x_8:
[----:B------:R-:W-:Y:S02]  /*0db0*/  ULDC.64 UR4, c[0x0][0x5a0] ;  /* 0x0001680000047ab9 */ /* 0x000fe40000000a00 */
[----:B------:R-:W-:-:S04]  /*0dc0*/  ISETP.NE.U32.AND P0, PT, RZ, UR4, PT ;  /* 0x00000004ff007c0c */ /* 0x000fc8000bf05070 */
[----:B------:R-:W-:-:S13]  /*0dd0*/  ISETP.NE.AND.EX P0, PT, RZ, UR5, PT, P0 ;  /* 0x00000005ff007c0c */ /* 0x000fda000bf05300 */
[----:B------:R-:W-:Y:S05]  /*0de0*/  @!P0 BRA `(.L_x_10) ;  /* 0x00000000001c8947 */ /* 0x000fea0003800000 */
[----:B0-----:R-:W0:Y:S02]  /*0df0*/  LDC.64 R4, c[0x0][0x5a0] ;  /* 0x00016800ff047b82 */ /* 0x001e240000000a00 */
[----:B0-----:R-:W2:Y:S02]  /*0e00*/  LDG.E.64 R4, desc[UR36][R4.64] ;  /* 0x0000002404047981 */ /* 0x001ea4000c1e1b00 */
[----:B--2---:R-:W-:-:S04]  /*0e10*/  ISETP.NE.U32.AND P0, PT, R4, RZ, PT ;  /* 0x000000ff0400720c */ /* 0x004fc80003f05070 */
[----:B------:R-:W-:-:S13]  /*0e20*/  ISETP.NE.AND.EX P0, PT, R5, RZ, PT, P0 ;  /* 0x000000ff0500720c */ /* 0x000fda0003f05300 */
[----:B------:R-:W-:Y:S05]  /*0e30*/  @!P0 BRA `(.L_x_10) ;  /* 0x0000000000088947 */ /* 0x000fea0003800000 */
[----:B-1----:R0:W5:Y:S01]  /*0e40*/  LD.E R73, desc[UR36][R4.64] ;  /* 0x0000002404497980 */ /* 0x002162000c101900 */
[----:B------:R-:W-:Y:S05]  /*0e50*/  BRA `(.L_x_11) ;  /* 0x0000000000247947 */ /* 0x000fea0003800000 */
.L_x_10:
[----:B------:R-:W-:Y:S02]  /*0e60*/  ULDC.64 UR4, c[0x0][0x590] ;  /* 0x0001640000047ab9 */ /* 0x000fe40000000a00 */
[----:B------:R-:W-:-:S04]  /*0e70*/  ISETP.NE.U32.AND P0, PT, RZ, UR4, PT ;  /* 0x00000004ff007c0c */ /* 0x000fc8000bf05070 */
[----:B------:R-:W-:-:S13]  /*0e80*/  ISETP.NE.AND.EX P0, PT, RZ, UR5, PT, P0 ;  /* 0x00000005ff007c0c */ /* 0x000fda000bf05300 */
[----:B------:R-:W-:Y:S05]  /*0e90*/  @!P0 BRA `(.L_x_12) ;  /* 0x00000000000c8947 */ /* 0x000fea0003800000 */
[----:B0-----:R-:W1:Y:S02]  /*0ea0*/  LDC.64 R4, c[0x0][0x590] ;  /* 0x00016400ff047b82 */ /* 0x001e640000000a00 */
[----:B-1----:R1:W5:Y:S01]  /*0eb0*/  LDG.E R73, desc[UR36][R4.64] ;  /* 0x0000002404497981 */ /* 0x002362000c1e1900 */
[----:B------:R-:W-:Y:S05]  /*0ec0*/  BRA `(.L_x_11) ;  /* 0x0000000000087947 */ /* 0x000fea0003800000 */
.L_x_12:
[----:B------:R-:W-:Y:S02]  /*0ed0*/  ULDC UR4, c[0x0][0x584] ;  /* 0x0001610000047ab9 */ /* 0x000fe40000000800 */
[----:B-1----:R-:W-:-:S07]  /*0ee0*/  IMAD.U32 R73, RZ, RZ, UR4 ;  /* 0x00000004ff497e24 */ /* 0x002fce000f8e00ff */
.L_x_11:
[----:B------:R-:W-:-:S13]  /*0ef0*/  LOP3.LUT P0, RZ, R0, 0xff, RZ, 0xc0, !PT ;  /* 0x000000ff00ff7812 */ /* 0x000fda000780c0ff */
[----:B------:R-:W-:Y:S05]  /*0f00*/  @!P0 EXIT ;  /* 0x000000000000894d */ /* 0x000fea0003800000 */
[----:B------:R-:W-:Y:S01]  /*0f10*/  ULDC UR4, c[0x0][0x28c] ;  /* 0x0000a30000047ab9 */ /* 0x000fe20000000800 */
[----:B------:R-:W-:Y:S01]  /*0f20*/  LOP3.LUT R90, R19, 0x1, RZ, 0xfc, !PT ;  /* 0x00000001135a7812 */ /* 0x000fe200078efcff */
[----:B------:R-:W-:Y:S01]  /*0f30*/  UIADD3 UR4, UR4, 0x3f, URZ ;  /* 0x0000003f04047890 */ /* 0x000fe2000fffe03f */
[----:B------:R-:W-:Y:S01]  /*0f40*/  UMOV UR38, URZ ;  /* 0x0000003f00267c82 */ /* 0x000fe20008000000 */
[----:B------:R-:W-:Y:S02]  /*0f50*/  UMOV UR39, URZ ;  /* 0x0000003f00277c82 */ /* 0x000fe40008000000 */
[----:B------:R-:W-:-:S04]  /*0f60*/  USHF.R.S32.HI UR5, URZ, 0x1f, UR4 ;  /* 0x0000001f3f057899 */ /* 0x000fc80008011404 */
[----:B------:R-:W-:-:S04]  /*0f70*/  ULEA.HI UR5, UR5, UR4, URZ, 0x6 ;  /* 0x0000000405057291 */ /* 0x000fc8000f8f303f */
[----:B------:R-:W-:-:S12]  /*0f80*/  USHF.R.S32.HI UR40, URZ, 0x6, UR5 ;  /* 0x000000063f287899 */ /* 0x000fd80008011405 */
.L_x_124:
[----:B------:R-:W-:Y:S01]  /*0f90*/  LOP3.LUT R0, R18, 0x80, RZ, 0xc0, !PT ;  /* 0x0000008012007812 */ /* 0x000fe200078ec0ff */
[----:B--2---:R-:W2:Y:S01]  /*0fa0*/  S2UR UR7, SR_CgaCtaId ;  /* 0x00000000000779c3 */ /* 0x004ea20000008800 */
[----:B------:R-:W-:Y:S02]  /*0fb0*/  UMOV UR6, 0x400 ;  /* 0x0000040000067882 */ /* 0x000fe40000000000 */
[----:B------:R-:W-:-:S06]  /*0fc0*/  SHF.R.U32.HI R0, RZ, 0x7, R0 ;  /* 0x00000007ff007819 */ /* 0x000fcc0000011600 */
[----:B---3--:R-:W3:Y:S01]  /*0fd0*/  SHFL.IDX PT, R0, R0, RZ, 0x1f ;  /* 0x00001fff00007589 */ /* 0x008ee200000e0000 */
[----:B--2---:R-:W-:Y:S01]  /*0fe0*/  ULEA UR42, UR7, UR6, 0x18 ;  /* 0x00000006072a7291 */ /* 0x004fe2000f8ec03f */
[----:B---3--:R-:W-:-:S13]  /*0ff0*/  R2UR UR4, R0 ;  /* 0x00000000000472ca */ /* 0x008fda00000e0000 */
[----:B------:R-:W-:-:S04]  /*1000*/  ULEA.HI UR5, UR4, UR4, URZ, 0x1 ;  /* 0x0000000404057291 */ /* 0x000fc8000f8f083f */
[----:B------:R-:W-:-:S04]  /*1010*/  ULOP3.LUT UR5, UR5, 0x7fffe, URZ, 0xc0, !UPT ;  /* 0x0007fffe05057892 */ /* 0x000fc8000f8ec03f */
[----:B------:R-:W-:-:S03]  /*1020*/  UIADD3 UR5, UR4, -UR5, URZ ;  /* 0x8000000504057290 */ /* 0x000fc6000fffe03f */
[----:B------:R-:W-:Y:S01]  /*1030*/  ULDC UR4, c[0x0][0x28c] ;  /* 0x0000a30000047ab9 */ /* 0x000fe20000000800 */
[----:B------:R-:W-:Y:S01]  /*1040*/  ULEA UR5, UR5, UR42, 0xd ;  /* 0x0000002a05057291 */ /* 0x000fe2000f8e683f */
[----:B------:R-:W-:-:S03]  /*1050*/  ISETP.LT.AND P0, PT, RZ, UR4, PT ;  /* 0x00000004ff007c0c */ /* 0x000fc6000bf01270 */
[----:B------:R-:W-:-:S04]  /*1060*/  UIADD3 UR5, UR5, 0x180, URZ ;  /* 0x0000018005057890 */ /* 0x000fc8000fffe03f */
[----:B------:R-:W-:-:S04]  /*1070*/  USHF.R.U32.HI UR5, URZ, 0x4, UR5 ;  /* 0x000000043f057899 */ /* 0x000fc80008011605 */
[----:B------:R-:W-:-:S04]  /*1080*/  ULOP3.LUT UR5, UR5, 0x3fff, URZ, 0xc0, !UPT ;  /* 0x00003fff05057892 */ /* 0x000fc8000f8ec03f */
[----:B------:R-:W-:Y:S01]  /*1090*/  ULOP3.LUT UR41, UR5, 0x10000, URZ, 0xfc, !UPT ;  /* 0x0001000005297892 */ /* 0x000fe2000f8efc3f */
[----:B----45:R-:W-:Y:S11]  /*10a0*/  @P0 BRA `(.L_x_13) ;  /* 0x0000000000400947 */ /* 0x030ff60003800000 */
[----:B------:R-:W-:Y:S01]  /*10b0*/  MOV R0, 0x0 ;  /* 0x0000000000007802 */ /* 0x000fe20000000f00 */
[----:B------:R-:W-:Y:S01]  /*10c0*/  ULDC.64 UR4, c[0x4][0x68] ;  /* 0x01001a0000047ab9 */ /* 0x000fe20000000a00 */
[----:B------:R-:W-:Y:S01]  /*10d0*/  ULDC.64 UR6, c[0x4][0x8] ;  /* 0x0100020000067ab9 */ /* 0x000fe20000000a00 */
[----:B01----:R-:W-:Y:S01]  /*10e0*/  IMAD.U32 R4, RZ, RZ, UR4 ;  /* 0x00000004ff047e24 */ /* 0x003fe2000f8e00ff */
[----:B------:R0:W1:Y:S01]  /*10f0*/  LDC.64 R14, c[0x4][R0] ;  /* 0x01000000000e7b82 */ /* 0x0000620000000a00 */
[----:B------:R-:W-:Y:S01]  /*1100*/  IMAD.U32 R5, RZ, RZ, UR5 ;  /* 0x00000005ff057e24 */ /* 0x000fe2000f8e00ff */
[----:B------:R-:W-:Y:S01]  /*1110*/  ULDC.64 UR4, c[0x4][0x70] ;  /* 0x01001c0000047ab9 */ /* 0x000fe20000000a00 */
[----:B------:R-:W-:Y:S02]  /*1120*/  IMAD.U32 R10, RZ, RZ, UR6 ;  /* 0x00000006ff0a7e24 */ /* 0x000fe4000f8e00ff */
[----:B------:R-:W-:Y:S02]  /*1130*/  IMAD.U32 R6, RZ, RZ, UR4 ;  /* 0x00000004ff067e24 */ /* 0x000fe4000f8e00ff */
[----:B------:R-:W-:-:S02]  /*1140*/  IMAD.U32 R7, RZ, RZ, UR5 ;  /* 0x00000005ff077e24 */ /* 0x000fc4000f8e00ff */
[----:B------:R-:W-:Y:S02]  /*1150*/  IMAD.U32 R11, RZ, RZ, UR7 ;  /* 0x00000007ff0b7e24 */ /* 0x000fe4000f8e00ff */
[----:B------:R-:W-:Y:S02]  /*1160*/  IMAD.MOV.U32 R8, RZ, RZ, 0x1e1 ;  /* 0x000001e1ff087424 */ /* 0x000fe400078e00ff */
[----:B------:R-:W-:Y:S02]  /*1170*/  IMAD.MOV.U32 R12, RZ, RZ, 0x1 ;  /* 0x00000001ff0c7424 */ /* 0x000fe400078e00ff */
[----:B0-----:R-:W-:-:S07]  /*1180*/  IMAD.MOV.U32 R13, RZ, RZ, RZ ;  /* 0x000000ffff0d7224 */ /* 0x001fce00078e00ff */
[----:B------:R-:W-:-:S07]  /*1190*/  LEPC R20, `(.L_x_13) ;  /* 0x000000001014794e */ /* 0x000fce0000000000 */
[----:B-1---5:R-:W-:Y:S05]  /*11a0*/  CALL.ABS.NOINC R14 ;  /* 0x000000000e007343 */ /* 0x022fea0003c00000 */
.L_x_13:
[----:B------:R-:W-:-:S13]  /*11b0*/  ISETP.NE.AND P0, PT, R90, 0x3, PT ;  /* 0x000000035a00780c */ /* 0x000fda0003f05270 */
[----:B------:R-:W-:Y:S05]  /*11c0*/  @!P0 BRA `(.L_x_14) ;  /* 0x0000000000048947 */ /* 0x000fea0003800000 */
[----:B------:R-:W-:Y:S01]  /*11d0*/  BPT.TRAP 0x1 ;  /* 0x000000040000795c */ /* 0x000fe20000300000 */
.L_x_14:
[----:B------:R-:W-:Y:S02]  /*11e0*/  IMAD.U32 R3, RZ, RZ, UR39 ;  /* 0x00000027ff037e24 */ /* 0x000fe4000f8e00ff */
[----:B------:R-:W-:-:S03]  /*11f0*/  IMAD.U32 R0, RZ, RZ, UR38 ;  /* 0x00000026ff007e24 */ /* 0x000fc6000f8e00ff */
[----:B------:R-:W-:Y:S02]  /*1200*/  LEA R3, R3, UR42, 0x3 ;  /* 0x0000002a03037c11 */ /* 0x000fe4000f8e18ff */
[----:B------:R-:W-:-:S04]  /*1210*/  SHF.L.U32 R0, R0, 0x1f, RZ ;  /* 0x0000001f00007819 */ /* 0x000fc800000006ff */
[----:B------:R2:W3:Y:S01]  /*1220*/  SYNCS.PHASECHK.TRANS64.TRYWAIT P1, [R3+URZ], R0 ;  /* 0x00000000030075a7 */ /* 0x0004e2000802017f */
[----:B------:R-:W-:Y:S05]  /*1230*/  @!P0 BRA `(.L_x_15) ;  /* 0x0000000000048947 */ /* 0x000fea0003800000 */
[----:B------:R-:W-:Y:S01]  /*1240*/  BPT.TRAP 0x1 ;  /* 0x000000040000795c */ /* 0x000fe20000300000 */
.L_x_15:
[----:B---3--:R-:W-:Y:S05]  /*1250*/  @P1 BRA `(.L_x_16) ;  /* 0x0000000000081947 */ /* 0x008fea0003800000 */
[----:B------:R-:W3:Y:S02]  /*1260*/  SYNCS.PHASECHK.TRANS64.TRYWAIT P1, [R3+URZ], R0 ;  /* 0x00000000030075a7 */ /* 0x000ee4000802017f */
[----:B---3--:R-:W-:Y:S05]  /*1270*/  @!P1 BRA `(.L_x_17) ;  /* 0x0000006800f49947 */ /* 0x008fea0003800000 */
.L_x_16:
[----:B------:R-:W-:-:S04]  /*1280*/  UISETP.LT.AND UP0, UPT, UR40, 0x1, UPT ;  /* 0x000000012800788c */ /* 0x000fc8000bf01270 */
[----:B------:R-:W-:-:S06]  /*1290*/  USEL UR4, UR40, 0x1, UP0 ;  /* 0x0000000128047887 */ /* 0x000fcc0008000000 */
[----:B--23--:R-:W-:Y:S01]  /*12a0*/  IMAD.U32 R0, RZ, RZ, UR4 ;  /* 0x00000004ff007e24 */ /* 0x00cfe2000f8e00ff */
[----:B------:R-:W-:Y:S05]  /*12b0*/  WARPSYNC.ALL ;  /* 0x0000000000007948 */ /* 0x000fea0003800000 */
[----:B------:R-:W-:-:S04]  /*12c0*/  IADD3 R0, -R0, UR40, RZ ;  /* 0x0000002800007c10 */ /* 0x000fc8000fffe1ff */
[----:B------:R-:W-:Y:S01]  /*12d0*/  ISETP.GE.AND P1, PT, R0, 0x1, PT ;  /* 0x000000010000780c */ /* 0x000fe20003f26270 */
[----:B------:R-:W-:Y:S01]  /*12e0*/  UIADD3 UR4, UR42, 0x2a180, URZ ;  /* 0x0002a1802a047890 */ /* 0x000fe2000fffe03f */
[----:B------:R-:W-:Y:S01]  /*12f0*/  WARPGROUP.ARRIVE ;  /* 0x00000000000079c5 */ /* 0x000fe20000000000 */
[----:B------:R-:W-:Y:S02]  /*1300*/  UIMAD UR6, UR39, 0x600, UR41 ;  /* 0x00000600270678a4 */ /* 0x000fe4000f8e0229 */
[----:B------:R-:W-:Y:S01]  /*1310*/  USHF.R.U32.HI UR4, URZ, 0x4, UR4 ;  /* 0x000000043f047899 */ /* 0x000fe20008011604 */
[----:B------:R-:W-:Y:S01]  /*1320*/  UMOV UR13, 0x40000040 ;  /* 0x40000040000d7882 */ /* 0x000fe20000000000 */
[----:B------:R-:W-:Y:S02]  /*1330*/  UMOV UR15, 0x40000040 ;  /* 0x40000040000f7882 */ /* 0x000fe40000000000 */
[----:B------:R-:W-:Y:S01]  /*1340*/  ULOP3.LUT UR4, UR4, 0x3fff, URZ, 0xc0, !UPT ;  /* 0x00003fff04047892 */ /* 0x000fe2000f8ec03f */
[----:B------:R-:W-:Y:S01]  /*1350*/  UMOV UR12, UR6 ;  /* 0x00000006000c7c82 */ /* 0x000fe20008000000 */
[----:B------:R-:W-:-:S02]  /*1360*/  UMOV UR17, UR13 ;  /* 0x0000000d00117c82 */ /* 0x000fc40008000000 */
[----:B------:R-:W-:Y:S01]  /*1370*/  ULOP3.LUT UR4, UR4, 0x10000, URZ, 0xfc, !UPT ;  /* 0x0001000004047892 */ /* 0x000fe2000f8efc3f */
[----:B------:R-:W-:Y:S01]  /*1380*/  UMOV UR16, UR12 ;  /* 0x0000000c00107c82 */ /* 0x000fe20008000000 */
[----:B------:R-:W-:Y:S02]  /*1390*/  UMOV UR19, 0x40000040 ;  /* 0x4000004000137882 */ /* 0x000fe40000000000 */
[----:B------:R-:W-:Y:S01]  /*13a0*/  UIMAD UR8, UR39, 0x180, UR4 ;  /* 0x00000180270878a4 */ /* 0x000fe2000f8e0204 */
[----:B------:R-:W-:Y:S01]  /*13b0*/  UMOV UR20, UR12 ;  /* 0x0000000c00147c82 */ /* 0x000fe20008000000 */
[----:B------:R-:W-:Y:S02]  /*13c0*/  UMOV UR21, UR13 ;  /* 0x0000000d00157c82 */ /* 0x000fe40008000000 */
[----:B------:R-:W-:Y:S02]  /*13d0*/  UIADD3 UR18, UR8, 0x80, URZ ;  /* 0x0000008008127890 */ /* 0x000fe4000fffe03f */
[----:B------:R-:W-:-:S02]  /*13e0*/  UIADD3 UR22, UR8, 0x100, URZ ;  /* 0x0000010008167890 */ /* 0x000fc4000fffe03f */
[----:B------:R-:W-:Y:S01]  /*13f0*/  UMOV UR14, UR8 ;  /* 0x00000008000e7c82 */ /* 0x000fe20008000000 */
[----:B------:R-:W-:Y:S01]  /*1400*/  UMOV UR23, 0x40000040 ;  /* 0x4000004000177882 */ /* 0x000fe20000000000 */
[----:B------:R-:W-:Y:S01]  /*1410*/  HGMMA.64x16x16.F32.BF16 R64, gdesc[UR12], RZ, !UPT, gsb0 ;  /* 0x002000000c4079f0 */ /* 0x000fe2000c0018ff */
[----:B------:R-:W-:Y:S02]  /*1420*/  UIADD3 UR5, UR6, 0x400, URZ ;  /* 0x0000040006057890 */ /* 0x000fe4000fffe03f */
[----:B------:R-:W-:Y:S01]  /*1430*/  UIADD3 UR12, UR6, 0x2, URZ ;  /* 0x00000002060c7890 */ /* 0x000fe2000fffe03f */
[----:B------:R-:W-:Y:S01]  /*1440*/  UMOV UR13, 0x40000040 ;  /* 0x40000040000d7882 */ /* 0x000fe20000000000 */
[----:B------:R-:W-:Y:S01]  /*1450*/  UIADD3 UR10, UR8, 0x106, URZ ;  /* 0x00000106080a7890 */ /* 0x000fe2000fffe03f */
[----:B------:R-:W-:Y:S01]  /*1460*/  UMOV UR11, 0x40000040 ;  /* 0x40000040000b7882 */ /* 0x000fe20000000000 */
[----:B------:R-:W-:Y:S02]  /*1470*/  WARPGROUP.DEPBAR.LE gsb0, 0x0 ;  /* 0x00008000000079c5 */ /* 0x000fe40000010000 */
[----:B------:R-:W-:-:S06]  /*1480*/  WARPGROUP.ARRIVE ;  /* 0x00000000000079c5 */ /* 0x000fcc0000000000 */
[----:B------:R-:W-:Y:S03]  /*1490*/  HGMMA.64x16x16.F32.BF16 R48, gdesc[UR16], RZ, !UPT, gsb0 ;  /* 0x00200000103079f0 */ /* 0x000fe6000c0018ff */
[----:B------:R-:W-:Y:S02]  /*14a0*/  WARPGROUP.DEPBAR.LE gsb0, 0x0 ;  /* 0x00008000000079c5 */ /* 0x000fe40000010000 */
[----:B------:R-:W-:-:S06]  /*14b0*/  WARPGROUP.ARRIVE ;  /* 0x00000000000079c5 */ /* 0x000fcc0000000000 */
[----:B------:R-:W-:Y:S01]  /*14c0*/  HGMMA.64x16x16.F32.BF16 R32, gdesc[UR20], RZ, !UPT, gsb0 ;  /* 0x00200000142079f0 */ /* 0x000fe2000c0018ff */
[----:B------:R-:W-:Y:S01]  /*14d0*/  UMOV UR20, UR5 ;  /* 0x0000000500147c82 */ /* 0x000fe20008000000 */
[----:B------:R-:W-:Y:S01]  /*14e0*/  UMOV UR21, 0x40000040 ;  /* 0x4000004000157882 */ /* 0x000fe20000000000 */
[----:B------:R-:W-:Y:S01]  /*14f0*/  UMOV UR16, UR20 ;  /* 0x0000001400107c82 */ /* 0x000fe20008000000 */
[----:B------:R-:W-:Y:S01]  /*1500*/  UMOV UR17, UR21 ;  /* 0x0000001500117c82 */ /* 0x000fe20008000000 */
[----:B------:R-:W-:Y:S01]  /*1510*/  UIADD3 UR5, UR6, 0x402, URZ ;  /* 0x0000040206057890 */ /* 0x000fe2000fffe03f */
[----:B------:R-:W-:Y:S02]  /*1520*/  WARPGROUP.DEPBAR.LE gsb0, 0x0 ;  /* 0x00008000000079c5 */ /* 0x000fe40000010000 */
[----:B------:R-:W-:-:S06]  /*1530*/  WARPGROUP.ARRIVE ;  /* 0x00000000000079c5 */ /* 0x000fcc0000000000 */
[----:B------:R-:W-:Y:S01]  /*1540*/  HGMMA.64x16x16.F32.BF16 R24, gdesc[UR20], RZ, !UPT, gsb0 ;  /* 0x00200000141879f0 */ /* 0x000fe2000c0018ff */
[----:B------:R-:W-:Y:S01]  /*1550*/  UMOV UR22, UR14 ;  /* 0x0000000e00167c82 */ /* 0x000fe20008000000 */
[----:B------:R-:W-:Y:S01]  /*1560*/  UMOV UR23, UR15 ;  /* 0x0000000f00177c82 */ /* 0x000fe20008000000 */
[----:B------:R-:W-:Y:S01]  /*1570*/  UIADD3 UR14, UR8, 0x2, URZ ;  /* 0x00000002080e7890 */ /* 0x000fe2000fffe03f */
[----:B------:R-:W-:Y:S01]  /*1580*/  UMOV UR15, 0x40000040 ;  /* 0x40000040000f7882 */ /* 0x000fe20000000000 */
[----:B------:R-:W-:Y:S02]  /*1590*/  WARPGROUP.DEPBAR.LE gsb0, 0x0 ;  /* 0x00008000000079c5 */ /* 0x000fe40000010000 */
[----:B------:R-:W-:-:S06]  /*15a0*/  WARPGROUP.ARRIVE ;  /* 0x00000000000079c5 */ /* 0x000fcc0000000000 */
[----:B------:R-:W-:Y:S01]  /*15b0*/  HGMMA.64x16x16.F32.BF16 R40, gdesc[UR16], RZ, !UPT, gsb0 ;  /* 0x00200000102879f0 */ /* 0x000fe2000c0018ff */
[----:B------:R-:W-:Y:S01]  /*15c0*/  UIADD3 UR18, UR8, 0x82, URZ ;  /* 0x0000008208127890 */ /* 0x000fe2000fffe03f */
[----:B------:R-:W-:Y:S01]  /*15d0*/  UMOV UR16, UR12 ;  /* 0x0000000c00107c82 */ /* 0x000fe20008000000 */
[----:B------:R-:W-:Y:S01]  /*15e0*/  UMOV UR17, UR13 ;  /* 0x0000000d00117c82 */ /* 0x000fe20008000000 */
        /* <DEDUP_REMOVED lines=10> */
[----:B------:R-:W-:Y:S03]  /*1690*/  HGMMA.64x16x16.F32.BF16 R64, gdesc[UR12], R64, gsb0 ;  /* 0x002000000c4079f0 */ /* 0x000fe60008001840 */
[----:B------:R-:W-:Y:S02]  /*16a0*/  WARPGROUP.DEPBAR.LE gsb0, 0x0 ;  /* 0x00008000000079c5 */ /* 0x000fe40000010000 */
[----:B------:R-:W-:-:S06]  /*16b0*/  WARPGROUP.ARRIVE ;  /* 0x00000000000079c5 */ /* 0x000fcc0000000000 */
[----:B------:R-:W-:Y:S03]  /*16c0*/  HGMMA.64x16x16.F32.BF16 R48, gdesc[UR16], R48, gsb0 ;  /* 0x00200000103079f0 */ /* 0x000fe60008001830 */
[----:B------:R-:W-:Y:S02]  /*16d0*/  WARPGROUP.DEPBAR.LE gsb0, 0x0 ;  /* 0x00008000000079c5 */ /* 0x000fe40000010000 */
[----:B------:R-:W-:-:S06]  /*16e0*/  WARPGROUP.ARRIVE ;  /* 0x00000000000079c5 */ /* 0x000fcc0000000000 */
[----:B------:R-:W-:Y:S01]  /*16f0*/  HGMMA.64x16x16.F32.BF16 R32, gdesc[UR20], R32, gsb0 ;  /* 0x00200000142079f0 */ /* 0x000fe20008001820 */
[----:B------:R-:W-:Y:S01]  /*1700*/  UMOV UR20, UR5 ;  /* 0x0000000500147c82 */ /* 0x000fe20008000000 */
[----:B------:R-:W-:Y:S01]  /*1710*/  UMOV UR21, 0x40000040 ;  /* 0x4000004000157882 */ /* 0x000fe20000000000 */
[----:B------:R-:W-:Y:S01]  /*1720*/  UMOV UR16, UR20 ;  /* 0x0000001400107c82 */ /* 0x000fe20008000000 */
[----:B------:R-:W-:Y:S01]  /*1730*/  UMOV UR17, UR21 ;  /* 0x0000001500117c82 */ /* 0x000fe20008000000 */
[----:B------:R-:W-:Y:S01]  /*1740*/  UMOV UR12, UR20 ;  /* 0x00000014000c7c82 */ /* 0x000fe20008000000 */
[----:B------:R-:W-:Y:S01]  /*1750*/  UMOV UR13, UR21 ;  /* 0x00000015000d7c82 */ /* 0x000fe20008000000 */
[----:B------:R-:W-:Y:S01]  /*1760*/  UIADD3 UR5, UR6, 0x404, URZ ;  /* 0x0000040406057890 */ /* 0x000fe2000fffe03f */
[----:B------:R-:W-:Y:S02]  /*1770*/  WARPGROUP.DEPBAR.LE gsb0, 0x0 ;  /* 0x00008000000079c5 */ /* 0x000fe40000010000 */
[----:B------:R-:W-:-:S06]  /*1780*/  WARPGROUP.ARRIVE ;  /* 0x00000000000079c5 */ /* 0x000fcc0000000000 */
[----:B------:R-:W-:Y:S01]  /*1790*/  HGMMA.64x16x16.F32.BF16 R24, gdesc[UR20], R24, gsb0 ;  /* 0x00200000141879f0 */ /* 0x000fe20008001818 */
[----:B------:R-:W-:Y:S01]  /*17a0*/  UIADD3 UR22, UR8, 0x104, URZ ;  /* 0x0000010408167890 */ /* 0x000fe2000fffe03f */
[----:B------:R-:W-:Y:S01]  /*17b0*/  UMOV UR23, 0x40000040 ;  /* 0x4000004000177882 */ /* 0x000fe20000000000 */
        /* <DEDUP_REMOVED lines=8> */
[----:B------:R-:W-:Y:S02]  /*1840*/  UIADD3 UR12, UR6, 0x4, URZ ;  /* 0x00000004060c7890 */ /* 0x000fe4000fffe03f */
[----:B------:R-:W-:Y:S01]  /*1850*/  UIADD3 UR14, UR8, 0x4, URZ ;  /* 0x00000004080e7890 */ /* 0x000fe2000fffe03f */
[----:B------:R-:W-:Y:S01]  /*1860*/  UMOV UR13, 0x40000040 ;  /* 0x40000040000d7882 */ /* 0x000fe20000000000 */
[----:B------:R-:W-:Y:S01]  /*1870*/  UMOV UR15, 0x40000040 ;  /* 0x40000040000f7882 */ /* 0x000fe20000000000 */
[----:B------:R-:W-:Y:S02]  /*1880*/  UMOV UR17, UR13 ;  /* 0x0000000d00117c82 */ /* 0x000fe40008000000 */
[----:B------:R-:W-:Y:S01]  /*1890*/  UMOV UR16, UR12 ;  /* 0x0000000c00107c82 */ /* 0x000fe20008000000 */
[----:B------:R-:W-:Y:S01]  /*18a0*/  UMOV UR20, UR12 ;  /* 0x0000000c00147c82 */ /* 0x000fe20008000000 */
[----:B------:R-:W-:Y:S01]  /*18b0*/  UMOV UR21, UR13 ;  /* 0x0000000d00157c82 */ /* 0x000fe20008000000 */
[----:B------:R-:W-:-:S02]  /*18c0*/  WARPGROUP.DEPBAR.LE gsb0, 0x0 ;  /* 0x00008000000079c5 */ /* 0x000fc40000010000 */
        /* <DEDUP_REMOVED lines=14> */
[----:B------:R-:W-:Y:S02]  /*19b0*/  WARPGROUP.DEPBAR.LE gsb0, 0x0 ;  /* 0x00008000000079c5 */ /* 0x000fe40000010000 */
[----:B------:R-:W-:-:S06]  /*19c0*/  WARPGROUP.ARRIVE ;  /* 0x00000000000079c5 */ /* 0x000fcc0000000000 */
[----:B------:R-:W-:Y:S03]  /*19d0*/  HGMMA.64x16x16.F32.BF16 R24, gdesc[UR20], R24, gsb0 ;  /* 0x00200000141879f0 */ /* 0x000fe60008001818 */
        /* <DEDUP_REMOVED lines=16> */
[----:B------:R-:W-:Y:S01]  /*1ae0*/  UIADD3 UR6, UR6, 0x406, URZ ;  /* 0x0000040606067890 */ /* 0x000fe2000fffe03f */
        /* <DEDUP_REMOVED lines=13> */
[----:B------:R-:W-:Y:S02]  /*1bc0*/  WARPGROUP.DEPBAR.LE gsb0, 0x0 ;  /* 0x00008000000079c5 */ /* 0x000fe40000010000 */
[----:B------:R-:W-:-:S06]  /*1bd0*/  WARPGROUP.ARRIVE ;  /* 0x00000000000079c5 */ /* 0x000fcc0000000000 */
[----:B------:R-:W-:Y:S01]  /*1be0*/  HGMMA.64x16x16.F32.BF16 R24, gdesc[UR8], R24, gsb0 ;  /* 0x00200000081879f0 */ /* 0x000fe20008001818 */
[----:B------:R-:W-:Y:S01]  /*1bf0*/  UMOV UR10, UR14 ;  /* 0x0000000e000a7c82 */ /* 0x000fe20008000000 */
[----:B------:R-:W-:Y:S01]  /*1c00*/  UMOV UR11, UR15 ;  /* 0x0000000f000b7c82 */ /* 0x000fe20008000000 */
[----:B------:R-:W-:Y:S02]  /*1c10*/  WARPGROUP.DEPBAR.LE gsb0, 0x0 ;  /* 0x00008000000079c5 */ /* 0x000fe40000010000 */
[----:B------:R-:W-:-:S06]  /*1c20*/  WARPGROUP.ARRIVE ;  /* 0x00000000000079c5 */ /* 0x000fcc0000000000 */
[----:B------:R-:W-:Y:S03]  /*1c30*/  HGMMA.64x16x16.F32.BF16 R40, gdesc[UR16], R40, gsb0 ;  /* 0x00200000102879f0 */ /* 0x000fe60008001828 */
[----:B------:R-:W-:Y:S02]  /*1c40*/  WARPGROUP.DEPBAR.LE gsb0, 0x0 ;  /* 0x00008000000079c5 */ /* 0x000fe40000010000 */
[----:B------:R-:W-:-:S06]  /*1c50*/  WARPGROUP.ARRIVE ;  /* 0x00000000000079c5 */ /* 0x000fcc0000000000 */
[----:B------:R-:W-:Y:S03]  /*1c60*/  HGMMA.64x16x16.F32.BF16 R56, gdesc[UR8], R56, gsb0 ;  /* 0x00200000083879f0 */ /* 0x000fe60008001838 */
[----:B------:R-:W-:Y:S02]  /*1c70*/  WARPGROUP.DEPBAR.LE gsb0, 0x0 ;  /* 0x00008000000079c5 */ /* 0x000fe40000010000 */
[----:B------:R-:W-:Y:S05]  /*1c80*/  @!P1 BRA `(.L_x_18) ;  /* 0x0000000800f89947 */ /* 0x000fea0003800000 */
[----:B------:R-:W-:-:S04]  /*1c90*/  UIADD3 UR5, UR39, 0x1, URZ ;  /* 0x0000000127057890 */ /* 0x000fc8000fffe03f */
[----:B------:R-:W-:-:S04]  /*1ca0*/  UISETP.NE.AND UP0, UPT, UR5, 0x7, UPT ;  /* 0x000000070500788c */ /* 0x000fc8000bf05270 */
[----:B------:R-:W-:Y:S02]  /*1cb0*/  USEL UR6, URZ, 0x1, UP0 ;  /* 0x000000013f067887 */ /* 0x000fe40008000000 */
[----:B------:R-:W-:Y:S02]  /*1cc0*/  USEL UR5, UR5, URZ, UP0 ;  /* 0x0000003f05057287 */ /* 0x000fe40008000000 */
[----:B------:R-:W-:-:S06]  /*1cd0*/  ULOP3.LUT UR6, UR38, UR6, URZ, 0x3c, !UPT ;  /* 0x0000000626067292 */ /* 0x000fcc000f8e3c3f */
[----:B01----:R-:W-:Y:S01]  /*1ce0*/  IMAD.U32 R5, RZ, RZ, UR6 ;  /* 0x00000006ff057e24 */ /* 0x003fe2000f8e00ff */
[----:B------:R-:W-:-:S06]  /*1cf0*/  UMOV UR6, UR39 ;  /* 0x0000002700067c82 */ /* 0x000fcc0008000000 */
.L_x_25:
[----:B01----:R-:W-:Y:S05]  /*1d00*/  @!P0 BRA `(.L_x_19) ;  /* 0x0000000000048947 */ /* 0x003fea0003800000 */
[----:B------:R-:W-:Y:S01]  /*1d10*/  BPT.TRAP 0x1 ;  /* 0x000000040000795c */ /* 0x000fe20000300000 */
.L_x_19:
[----:B------:R-:W0:Y:S01]  /*1d20*/  S2UR UR8, SR_CgaCtaId ;  /* 0x00000000000879c3 */ /* 0x000e220000008800 */
[----:B------:R-:W-:Y:S01]  /*1d30*/  UMOV UR7, 0x400 ;  /* 0x0000040000077882 */ /* 0x000fe20000000000 */
[----:B------:R-:W-:Y:S01]  /*1d40*/  SHF.L.U32 R3, R5, 0x1f, RZ ;  /* 0x0000001f05037819 */ /* 0x000fe200000006ff */
[----:B0-----:R-:W-:-:S04]  /*1d50*/  ULEA UR7, UR8, UR7, 0x18 ;  /* 0x0000000708077291 */ /* 0x001fc8000f8ec03f */
[----:B------:R-:W-:-:S09]  /*1d60*/  ULEA UR8, UR5, UR7, 0x3 ;  /* 0x0000000705087291 */ /* 0x000fd2000f8e183f */
[----:B------:R0:W1:Y:S01]  /*1d70*/  SYNCS.PHASECHK.TRANS64.TRYWAIT P1, [UR8], R3 ;  /* 0x00000003ff0075a7 */ /* 0x0000620008020148 */
[----:B------:R-:W-:Y:S05]  /*1d80*/  @!P0 BRA `(.L_x_20) ;  /* 0x0000000000048947 */ /* 0x000fea0003800000 */
[----:B------:R-:W-:Y:S01]  /*1d90*/  BPT.TRAP 0x1 ;  /* 0x000000040000795c */ /* 0x000fe20000300000 */
.L_x_20:
[----:B-1----:R-:W-:Y:S05]  /*1da0*/  @P1 BRA `(.L_x_21) ;  /* 0x0000000000081947 */ /* 0x002fea0003800000 */
[----:B------:R-:W1:Y:S02]  /*1db0*/  SYNCS.PHASECHK.TRANS64.TRYWAIT P1, [UR8], R3 ;  /* 0x00000003ff0075a7 */ /* 0x000e640008020148 */
[----:B-1----:R-:W-:Y:S05]  /*1dc0*/  @!P1 BRA `(.L_x_22) ;  /* 0x0000006000349947 */ /* 0x002fea0003800000 */
.L_x_21:
[----:B------:R-:W-:Y:S01]  /*1dd0*/  UIMAD UR16, UR5, 0x600, UR41 ;  /* 0x00000600051078a4 */ /* 0x000fe2000f8e0229 */
[----:B------:R-:W-:Y:S01]  /*1de0*/  WARPGROUP.ARRIVE ;  /* 0x00000000000079c5 */ /* 0x000fe20000000000 */
[----:B------:R-:W-:Y:S01]  /*1df0*/  UIMAD UR17, UR5, 0x180, UR4 ;  /* 0x00000180051178a4 */ /* 0x000fe2000f8e0204 */
[----:B------:R-:W-:Y:S01]  /*1e00*/  UMOV UR9, 0x40000040 ;  /* 0x4000004000097882 */ /* 0x000fe20000000000 */
[----:B------:R-:W-:Y:S02]  /*1e10*/  UMOV UR11, 0x40000040 ;  /* 0x40000040000b7882 */ /* 0x000fe40000000000 */
[----:B------:R-:W-:Y:S01]  /*1e20*/  UIADD3 UR14, UR17, 0x80, URZ ;  /* 0x00000080110e7890 */ /* 0x000fe2000fffe03f */
[----:B------:R-:W-:Y:S02]  /*1e30*/  UMOV UR8, UR16 ;  /* 0x0000001000087c82 */ /* 0x000fe40008000000 */
[----:B------:R-:W-:Y:S01]  /*1e40*/  UMOV UR10, UR17 ;  /* 0x00000011000a7c82 */ /* 0x000fe20008000000 */
[----:B------:R-:W-:Y:S01]  /*1e50*/  UMOV UR12, UR8 ;  /* 0x00000008000c7c82 */ /* 0x000fe20008000000 */
[----:B------:R-:W-:Y:S01]  /*1e60*/  HGMMA.64x16x16.F32.BF16 R64, gdesc[UR8], R64, gsb0 ;  /* 0x00200000084079f0 */ /* 0x000fe20008001840 */
[----:B------:R-:W-:Y:S01]  /*1e70*/  UMOV UR13, UR9 ;  /* 0x00000009000d7c82 */ /* 0x000fe20008000000 */
[----:B------:R-:W-:Y:S01]  /*1e80*/  UMOV UR15, 0x40000040 ;  /* 0x40000040000f7882 */ /* 0x000fe20000000000 */
[----:B------:R-:W-:Y:S01]  /*1e90*/  UIADD3 UR22, UR17, 0x100, URZ ;  /* 0x0000010011167890 */ /* 0x000fe2000fffe03f */
[----:B------:R-:W-:Y:S01]  /*1ea0*/  UMOV UR20, UR8 ;  /* 0x0000000800147c82 */ /* 0x000fe20008000000 */
[----:B------:R-:W-:Y:S01]  /*1eb0*/  UMOV UR21, UR9 ;  /* 0x0000000900157c82 */ /* 0x000fe20008000000 */
[----:B------:R-:W-:Y:S01]  /*1ec0*/  UMOV UR23, 0x40000040 ;  /* 0x4000004000177882 */ /* 0x000fe20000000000 */
[----:B------:R-:W-:-:S02]  /*1ed0*/  UIADD3 UR18, UR16, 0x400, URZ ;  /* 0x0000040010127890 */ /* 0x000fc4000fffe03f */
[----:B------:R-:W-:Y:S01]  /*1ee0*/  UIADD3 UR8, UR16, 0x2, URZ ;  /* 0x0000000210087890 */ /* 0x000fe2000fffe03f */
[----:B------:R-:W-:Y:S01]  /*1ef0*/  UMOV UR9, 0x40000040 ;  /* 0x4000004000097882 */ /* 0x000fe20000000000 */
[----:B------:R-:W-:Y:S01]  /*1f00*/  UMOV UR19, 0x40000040 ;  /* 0x4000004000137882 */ /* 0x000fe20000000000 */
        /* <DEDUP_REMOVED lines=10> */
[----:B------:R-:W-:Y:S01]  /*1fb0*/  UIADD3 UR18, UR16, 0x402, URZ ;  /* 0x0000040210127890 */ /* 0x000fe2000fffe03f */
[----:B------:R-:W-:Y:S02]  /*1fc0*/  WARPGROUP.DEPBAR.LE gsb0, 0x0 ;  /* 0x00008000000079c5 */ /* 0x000fe40000010000 */
[----:B------:R-:W-:-:S06]  /*1fd0*/  WARPGROUP.ARRIVE ;  /* 0x00000000000079c5 */ /* 0x000fcc0000000000 */
[----:B------:R-:W-:Y:S01]  /*1fe0*/  HGMMA.64x16x16.F32.BF16 R24, gdesc[UR20], R24, gsb0 ;  /* 0x00200000141879f0 */ /* 0x000fe20008001818 */
[----:B------:R-:W-:Y:S01]  /*1ff0*/  UMOV UR22, UR10 ;  /* 0x0000000a00167c82 */ /* 0x000fe20008000000 */
[----:B------:R-:W-:Y:S01]  /*2000*/  UMOV UR23, UR11 ;  /* 0x0000000b00177c82 */ /* 0x000fe20008000000 */
[----:B------:R-:W-:Y:S01]  /*2010*/  UIADD3 UR10, UR17, 0x2, URZ ;  /* 0x00000002110a7890 */ /* 0x000fe2000fffe03f */
[----:B------:R-:W-:Y:S01]  /*2020*/  UMOV UR11, 0x40000040 ;  /* 0x40000040000b7882 */ /* 0x000fe20000000000 */
[----:B------:R-:W-:Y:S02]  /*2030*/  WARPGROUP.DEPBAR.LE gsb0, 0x0 ;  /* 0x00008000000079c5 */ /* 0x000fe40000010000 */
[----:B------:R-:W-:-:S06]  /*2040*/  WARPGROUP.ARRIVE ;  /* 0x00000000000079c5 */ /* 0x000fcc0000000000 */
[----:B------:R-:W-:Y:S01]  /*2050*/  HGMMA.64x16x16.F32.BF16 R40, gdesc[UR12], R40, gsb0 ;  /* 0x002000000c2879f0 */ /* 0x000fe20008001828 */
[----:B------:R-:W-:Y:S01]  /*2060*/  UIADD3 UR14, UR17, 0x82, URZ ;  /* 0x00000082110e7890 */ /* 0x000fe2000fffe03f */
[----:B------:R-:W-:Y:S01]  /*2070*/  UMOV UR12, UR8 ;  /* 0x00000008000c7c82 */ /* 0x000fe20008000000 */
[----:B------:R-:W-:Y:S01]  /*2080*/  UMOV UR13, UR9 ;  /* 0x00000009000d7c82 */ /* 0x000fe20008000000 */
        /* <DEDUP_REMOVED lines=64> */
[----:B------:R-:W-:Y:S02]  /*2490*/  UIADD3 UR20, UR16, 0x406, URZ ;  /* 0x0000040610147890 */ /* 0x000fe4000fffe03f */
        /* <DEDUP_REMOVED lines=42> */
[----:B------:R-:W-:Y:S01]  /*2740*/  BPT.TRAP 0x1 ;  /* 0x000000040000795c */ /* 0x000fe20000300000 */
.L_x_23:
[----:B------:R-:W-:Y:S01]  /*2750*/  ULEA UR7, UR6, UR7, 0x3 ;  /* 0x0000000706077291 */ /* 0x000fe2000f8e183f */
[----:B------:R-:W-:-:S03]  /*2760*/  ISETP.GT.U32.AND P1, PT, R19, 0x1, PT ;  /* 0x000000011300780c */ /* 0x000fc60003f24070 */
[----:B------:R-:W-:-:S04]  /*2770*/  UIADD3 UR7, UR7, 0x38, URZ ;  /* 0x0000003807077890 */ /* 0x000fc8000fffe03f */
[----:B------:R-:W-:-:S09]  /*2780*/  UPRMT UR7, URZ, 0x654, UR7 ;  /* 0x000006543f077896 */ /* 0x000fd20008000007 */
[----:B------:R-:W-:Y:S01]  /*2790*/  SYNCS.ARRIVE.TRANS64.RED.A1T0 RZ, [UR7], RZ ;  /* 0x000000ffffff79a7 */ /* 0x000fe20008100407 */
[----:B------:R-:W-:Y:S05]  /*27a0*/  @P1 BRA `(.L_x_24) ;  /* 0x0000000000041947 */ /* 0x000fea0003800000 */
[----:B------:R-:W-:Y:S01]  /*27b0*/  BPT.TRAP 0x1 ;  /* 0x000000040000795c */ /* 0x000fe20000300000 */
.L_x_24:
[----:B------:R-:W-:Y:S01]  /*27c0*/  UIADD3 UR5, UR5, 0x1, URZ ;  /* 0x0000000105057890 */ /* 0x000fe2000fffe03f */
[C---:B------:R-:W-:Y:S01]  /*27d0*/  ISETP.GT.AND P1, PT, R0.reuse, 0x1, PT ;  /* 0x000000010000780c */ /* 0x040fe20003f24270 */
[----:B------:R-:W-:Y:S01]  /*27e0*/  UIADD3 UR6, UR6, 0x1, URZ ;  /* 0x0000000106067890 */ /* 0x000fe2000fffe03f */
[----:B------:R-:W-:Y:S01]  /*27f0*/  VIADD R0, R0, 0xffffffff ;  /* 0xffffffff00007836 */ /* 0x000fe20000000000 */
[----:B------:R-:W-:Y:S02]  /*2800*/  UISETP.NE.AND UP0, UPT, UR5, 0x7, UPT ;  /* 0x000000070500788c */ /* 0x000fe4000bf05270 */
[----:B------:R-:W-:Y:S02]  /*2810*/  UISETP.NE.AND UP1, UPT, UR6, 0x7, UPT ;  /* 0x000000070600788c */ /* 0x000fe4000bf25270 */
[----:B------:R-:W-:Y:S02]  /*2820*/  USEL UR7, URZ, 0x1, UP0 ;  /* 0x000000013f077887 */ /* 0x000fe40008000000 */
[----:B------:R-:W-:-:S02]  /*2830*/  USEL UR5, UR5, URZ, UP0 ;  /* 0x0000003f05057287 */ /* 0x000fc40008000000 */
[----:B------:R-:W-:Y:S02]  /*2840*/  USEL UR6, UR6, URZ, UP1 ;  /* 0x0000003f06067287 */ /* 0x000fe40008800000 */
[----:B------:R-:W-:Y:S01]  /*2850*/  LOP3.LUT R5, R5, UR7, RZ, 0x3c, !PT ;  /* 0x0000000705057c12 */ /* 0x000fe2000f8e3cff */
[----:B------:R-:W-:Y:S09]  /*2860*/  @P1 BRA `(.L_x_25) ;  /* 0xfffffff400241947 */ /* 0x000ff2000383ffff */
.L_x_18:
[----:B------:R-:W2:Y:S02]  /*2870*/  LDC R0, c[0x0][0x28c] ;  /* 0x0000a300ff007b82 */ /* 0x000ea40000000800 */
[----:B--2---:R-:W-:-:S13]  /*2880*/  ISETP.GE.AND P1, PT, R0, 0x1, PT ;  /* 0x000000010000780c */ /* 0x004fda0003f26270 */
[----:B------:R-:W-:Y:S05]  /*2890*/  @!P1 BRA `(.L_x_26) ;  /* 0x0000000000509947 */ /* 0x000fea0003800000 */
[----:B------:R-:W-:Y:S05]  /*28a0*/  @!P0 BRA `(.L_x_27) ;  /* 0x0000000000048947 */ /* 0x000fea0003800000 */
[----:B------:R-:W-:Y:S01]  /*28b0*/  BPT.TRAP 0x1 ;  /* 0x000000040000795c */ /* 0x000fe20000300000 */
.L_x_27:
[----:B------:R-:W-:Y:S01]  /*28c0*/  UISETP.LT.AND UP0, UPT, UR40, 0x1, UPT ;  /* 0x000000012800788c */ /* 0x000fe2000bf01270 */
[----:B------:R-:W2:Y:S01]  /*28d0*/  S2UR UR7, SR_CgaCtaId ;  /* 0x00000000000779c3 */ /* 0x000ea20000008800 */
[----:B------:R-:W-:Y:S02]  /*28e0*/  ISETP.GT.U32.AND P0, PT, R19, 0x1, PT ;  /* 0x000000011300780c */ /* 0x000fe40003f04070 */
[----:B------:R-:W-:-:S04]  /*28f0*/  USEL UR6, UR40, 0x1, UP0 ;  /* 0x0000000128067887 */ /* 0x000fc80008000000 */
[----:B------:R-:W-:-:S04]  /*2900*/  UIADD3 UR6, UR39, UR40, -UR6 ;  /* 0x0000002827067290 */ /* 0x000fc8000fffe806 */
[----:B------:R-:W-:-:S04]  /*2910*/  UIMAD.WIDE.U32 UR4, UR6, 0x24924925, URZ ;  /* 0x24924925060478a5 */ /* 0x000fc8000f8e003f */
[----:B------:R-:W-:-:S04]  /*2920*/  UIADD3 UR4, UR6, -UR5, URZ ;  /* 0x8000000506047290 */ /* 0x000fc8000fffe03f */
[----:B------:R-:W-:-:S03]  /*2930*/  ULEA.HI UR4, UR4, UR5, URZ, 0x1f ;  /* 0x0000000504047291 */ /* 0x000fc6000f8ff83f */
[----:B------:R-:W-:Y:S01]  /*2940*/  UMOV UR5, 0x400 ;  /* 0x0000040000057882 */ /* 0x000fe20000000000 */
[----:B------:R-:W-:Y:S02]  /*2950*/  USHF.R.U32.HI UR4, URZ, 0x2, UR4 ;  /* 0x000000023f047899 */ /* 0x000fe40008011604 */
[----:B--2---:R-:W-:Y:S02]  /*2960*/  ULEA UR5, UR7, UR5, 0x18 ;  /* 0x0000000507057291 */ /* 0x004fe4000f8ec03f */
[----:B------:R-:W-:-:S04]  /*2970*/  UIMAD UR4, UR4, -0x7, UR6 ;  /* 0xfffffff9040478a4 */ /* 0x000fc8000f8e0206 */
[----:B------:R-:W-:-:S04]  /*2980*/  ULEA UR4, UR4, UR5, 0x3 ;  /* 0x0000000504047291 */ /* 0x000fc8000f8e183f */
[----:B------:R-:W-:-:S04]  /*2990*/  UIADD3 UR4, UR4, 0x38, URZ ;  /* 0x0000003804047890 */ /* 0x000fc8000fffe03f */
[----:B------:R-:W-:-:S09]  /*29a0*/  UPRMT UR4, URZ, 0x654, UR4 ;  /* 0x000006543f047896 */ /* 0x000fd20008000004 */
[----:B------:R-:W-:Y:S01]  /*29b0*/  SYNCS.ARRIVE.TRANS64.RED.A1T0 RZ, [UR4], RZ ;  /* 0x000000ffffff79a7 */ /* 0x000fe20008100404 */
[----:B------:R-:W-:Y:S05]  /*29c0*/  @P0 BRA `(.L_x_26) ;  /* 0x0000000000040947 */ /* 0x000fea0003800000 */
[----:B------:R-:W-:Y:S01]  /*29d0*/  BPT.TRAP 0x1 ;  /* 0x000000040000795c */ /* 0x000fe20000300000 */
.L_x_26:
[----:B01----:R-:W0:Y:S01]  /*29e0*/  LDC R5, c[0x0][0x288] ;  /* 0x0000a200ff057b82 */ /* 0x003e220000000800 */
[----:B------:R-:W-:Y:S01]  /*29f0*/  LOP3.LUT R0, R22, 0x1, RZ, 0xc0, !PT ;  /* 0x0000000116007812 */ /* 0x000fe200078ec0ff */
[----:B------:R-:W-:Y:S01]  /*2a00*/  UIADD3 UR39, UR40, UR39, URZ ;  /* 0x0000002728277290 */ /* 0x000fe2000fffe03f */
[----:B------:R-:W-:Y:S01]  /*2a10*/  SHF.R.U32.HI R3, RZ, 0x2, R18 ;  /* 0x00000002ff037819 */ /* 0x000fe20000011612 */
[----:B------:R-:W-:Y:S01]  /*2a20*/  IMAD R7, R77, 0xc0, RZ ;  /* 0x000000c04d077824 */ /* 0x000fe200078e02ff */
[----:B------:R-:W-:Y:S01]  /*2a30*/  LOP3.LUT R4, R18, 0x60, RZ, 0xc0, !PT ;  /* 0x0000006012047812 */ /* 0x000fe200078ec0ff */
[----:B------:R-:W-:Y:S01]  /*2a40*/  IMAD.SHL.U32 R74, R0, 0x40, RZ ;  /* 0x00000040004a7824 */ /* 0x000fe200078e00ff */
[----:B------:R-:W-:Y:S01]  /*2a50*/  LOP3.LUT R3, R3, 0x7, RZ, 0xc0, !PT ;  /* 0x0000000703037812 */ /* 0x000fe200078ec0ff */
[----:B------:R-:W-:Y:S01]  /*2a60*/  UISETP.GT.U32.AND UP0, UPT, UR39, 0x6, UPT ;  /* 0x000000062700788c */ /* 0x000fe2000bf04070 */
[----:B------:R-:W-:Y:S01]  /*2a70*/  SHF.R.U32.HI R4, RZ, 0x1, R4 ;  /* 0x00000001ff047819 */ /* 0x000fe20000011604 */
[----:B------:R-:W-:Y:S01]  /*2a80*/  UIMAD.WIDE.U32 UR4, UR39, 0x24924925, URZ ;  /* 0x24924925270478a5 */ /* 0x000fe2000f8e003f */
[--C-:B------:R-:W-:Y:S01]  /*2a90*/  LOP3.LUT R74, R74, 0x40, R3.reuse, 0xe2, !PT ;  /* 0x000000404a4a7812 */ /* 0x100fe200078ee203 */
[----:B------:R-:W-:Y:S01]  /*2aa0*/  IMAD.SHL.U32 R10, R18, 0x2, RZ ;  /* 0x00000002120a7824 */ /* 0x000fe200078e00ff */
[-C--:B------:R-:W-:Y:S01]  /*2ab0*/  IADD3 R3, RZ, -R4.reuse, -R3 ;  /* 0x80000004ff037210 */ /* 0x080fe20007ffe803 */
[----:B------:R-:W-:Y:S01]  /*2ac0*/  ULDC UR7, c[0x0][0x284] ;  /* 0x0000a10000077ab9 */ /* 0x000fe20000000800 */
[----:B------:R-:W-:Y:S01]  /*2ad0*/  UISETP.LT.U32.AND UP0, UPT, UR40, 0x7, UP0 ;  /* 0x000000072800788c */ /* 0x000fe20008701070 */
[----:B------:R-:W-:Y:S01]  /*2ae0*/  SHF.R.S32.HI R13, RZ, 0x1f, R23 ;  /* 0x0000001fff0d7819 */ /* 0x000fe20000011417 */
[----:B------:R-:W-:Y:S01]  /*2af0*/  UIADD3 UR4, UR39, -UR5, URZ ;  /* 0x8000000527047290 */ /* 0x000fe2000fffe03f */
[----:B------:R-:W-:Y:S01]  /*2b00*/  IMAD R6, R0, -0x40, R3 ;  /* 0xffffffc000067824 */ /* 0x000fe200078e0203 */
[----:B------:R-:W-:Y:S01]  /*2b10*/  UISETP.GE.U32.AND UP1, UPT, UR40, 0x7, UPT ;  /* 0x000000072800788c */ /* 0x000fe2000bf26070 */
[----:B------:R-:W-:Y:S01]  /*2b20*/  IMAD R3, R75, 0x30, RZ ;  /* 0x000000304b037824 */ /* 0x000fe200078e02ff */
[----:B------:R-:W-:Y:S01]  /*2b30*/  LOP3.LUT R0, R18, 0x3, RZ, 0xc0, !PT ;  /* 0x0000000312007812 */ /* 0x000fe200078ec0ff */
[----:B------:R-:W-:Y:S01]  /*2b40*/  USEL UR6, URZ, 0x1, !UP0 ;  /* 0x000000013f067887 */ /* 0x000fe2000c000000 */
[----:B------:R-:W-:Y:S01]  /*2b50*/  LOP3.LUT R74, R74, R4, RZ, 0xfc, !PT ;  /* 0x000000044a4a7212 */ /* 0x000fe200078efcff */
[----:B------:R-:W-:Y:S01]  /*2b60*/  ULEA.HI UR4, UR4, UR5, URZ, 0x1f ;  /* 0x0000000504047291 */ /* 0x000fe2000f8ff83f */
[C---:B0-----:R-:W-:Y:S01]  /*2b70*/  ISETP.GE.AND P0, PT, R3.reuse, R5, PT ;  /* 0x000000050300720c */ /* 0x041fe20003f06270 */
[----:B------:R-:W-:Y:S01]  /*2b80*/  ULDC.64 UR8, c[0x0][0x5d0] ;  /* 0x0001740000087ab9 */ /* 0x000fe20000000a00 */
[----:B------:R-:W-:Y:S01]  /*2b90*/  LOP3.LUT R10, R3, 0x6, R10, 0xf8, !PT ;  /* 0x00000006030a7812 */ /* 0x000fe200078ef80a */
[----:B------:R-:W-:Y:S01]  /*2ba0*/  IMAD R8, R0, -0x2, R5 ;  /* 0xfffffffe00087824 */ /* 0x000fe200078e0205 */
[----:B------:R-:W-:Y:S01]  /*2bb0*/  ISETP.GE.OR P0, PT, R7, UR7, P0 ;  /* 0x0000000707007c0c */ /* 0x000fe20008706670 */
[----:B------:R-:W-:Y:S01]  /*2bc0*/  IMAD R0, R13, UR8, RZ ;  /* 0x000000080d007c24 */ /* 0x000fe2000f8e02ff */
[----:B------:R-:W-:Y:S01]  /*2bd0*/  SHF.R.S32.HI R11, RZ, 0x1f, R10 ;  /* 0x0000001fff0b7819 */ /* 0x000fe2000001140a */
[----:B------:R-:W-:Y:S01]  /*2be0*/  ULOP3.LUT UR38, UR38, UR6, URZ, 0x3c, !UPT ;  /* 0x0000000626267292 */ /* 0x000fe2000f8e3c3f */
[----:B------:R-:W-:Y:S01]  /*2bf0*/  IMAD.MOV.U32 R75, RZ, RZ, RZ ;  /* 0x000000ffff4b7224 */ /* 0x000fe200078e00ff */
[----:B------:R-:W-:Y:S01]  /*2c00*/  USHF.R.U32.HI UR4, URZ, 0x2, UR4 ;  /* 0x000000023f047899 */ /* 0x000fe20008011604 */
[----:B------:R-:W-:Y:S01]  /*2c10*/  IMAD R9, R23, UR9, R0 ;  /* 0x0000000917097c24 */ /* 0x000fe2000f8e0200 */
[----:B------:R-:W-:Y:S01]  /*2c20*/  IADD3 R0, -R7, UR7, R6 ;  /* 0x0000000707007c10 */ /* 0x000fe2000fffe106 */
[----:B------:R-:W-:Y:S01]  /*2c30*/  IMAD.WIDE.U32 R4, R23, UR8, R10 ;  /* 0x0000000817047c25 */ /* 0x000fe2000f8e000a */
[----:B------:R-:W-:-:S02]  /*2c40*/  @UP1 ULOP3.LUT UR38, UR38, 0x1, UR4, 0x78, !UPT ;  /* 0x0000000126261892 */ /* 0x000fc4000f8e7804 */
[----:B------:R-:W-:Y:S01]  /*2c50*/  UIMAD UR39, UR4, -0x7, UR39 ;  /* 0xfffffff9042778a4 */ /* 0x000fe2000f8e0227 */
[----:B------:R-:W-:Y:S02]  /*2c60*/  IMAD.IADD R6, R8, 0x1, -R3 ;  /* 0x0000000108067824 */ /* 0x000fe400078e0a03 */
[----:B------:R-:W-:Y:S02]  /*2c70*/  IMAD.IADD R9, R5, 0x1, R9 ;  /* 0x0000000105097824 */ /* 0x000fe400078e0209 */
[----:B------:R-:W-:-:S04]  /*2c80*/  IMAD.WIDE R74, R77, 0xc0, R74 ;  /* 0x000000c04d4a7825 */ /* 0x000fc800078e024a */
[----:B------:R-:W-:Y:S02]  /*2c90*/  IMAD.MOV.U32 R3, RZ, RZ, -0x1 ;  /* 0xffffffffff037424 */ /* 0x000fe400078e00ff */
[----:B------:R-:W-:Y:S01]  /*2ca0*/  IMAD.MOV.U32 R8, RZ, RZ, R4 ;  /* 0x000000ffff087224 */ /* 0x000fe200078e0004 */
[----:B------:R-:W-:Y:S06]  /*2cb0*/  @P0 BRA `(.L_x_28) ;  /* 0x0000003000b80947 */ /* 0x000fec0003800000 */
[----:B------:R-:W0:Y:S01]  /*2cc0*/  LDC.64 R4, c[0x0][0x5c8] ;  /* 0x00017200ff047b82 */ /* 0x000e220000000a00 */
[----:B-----5:R-:W-:Y:S01]  /*2cd0*/  FSETP.NEU.AND P2, PT, R73, RZ, PT ;  /* 0x000000ff4900720b */ /* 0x020fe20003f4d000 */
[----:B------:R-:W-:Y:S01]  /*2ce0*/  BSSY B0, `(.L_x_28) ;  /* 0x000032b000007945 */ /* 0x000fe20003800000 */
[----:B------:R-:W-:-:S04]  /*2cf0*/  ISETP.GT.AND P0, PT, R6, RZ, PT ;  /* 0x000000ff0600720c */ /* 0x000fc80003f04270 */
[----:B------:R-:W-:Y:S01]  /*2d00*/  ISETP.GT.AND P1, PT, R0, RZ, P0 ;  /* 0x000000ff0000720c */ /* 0x000fe20000724270 */
[-C--:B0-----:R-:W-:Y:S02]  /*2d10*/  IMAD R7, R75, R4.reuse, RZ ;  /* 0x000000044b077224 */ /* 0x081fe400078e02ff */
[----:B------:R-:W-:-:S04]  /*2d20*/  IMAD.WIDE.U32 R80, R74, R4, R8 ;  /* 0x000000044a507225 */ /* 0x000fc800078e0008 */
[----:B------:R-:W-:-:S04]  /*2d30*/  IMAD R7, R74, R5, R7 ;  /* 0x000000054a077224 */ /* 0x000fc800078e0207 */
[----:B------:R-:W-:Y:S01]  /*2d40*/  IMAD.IADD R87, R81, 0x1, R7 ;  /* 0x0000000151577824 */ /* 0x000fe200078e0207 */
[----:B------:R-:W-:Y:S06]  /*2d50*/  @!P2 BRA `(.L_x_29) ;  /* 0x000000240004a947 */ /* 0x000fec0003800000 */
[----:B------:R-:W0:Y:S01]  /*2d60*/  LDC.64 R20, c[0x0][0x5b8] ;  /* 0x00016e00ff147b82 */ /* 0x000e220000000a00 */
[----:B------:R-:W-:-:S07]  /*2d70*/  ULDC.64 UR4, c[0x0][0x5c0] ;  /* 0x0001700000047ab9 */ /* 0x000fce0000000a00 */
[----:B------:R-:W1:Y:S08]  /*2d80*/  LDC.64 R78, c[0x0][0x5b0] ;  /* 0x00016c00ff4e7b82 */ /* 0x000e700000000a00 */
[----:B------:R-:W2:Y:S01]  /*2d90*/  LDC.64 R14, c[0x0][0x5a8] ;  /* 0x00016a00ff0e7b82 */ /* 0x000ea20000000a00 */
[-C--:B0-----:R-:W-:Y:S02]  /*2da0*/  IMAD R8, R13, R20.reuse, RZ ;  /* 0x000000140d087224 */ /* 0x081fe400078e02ff */
[----:B------:R-:W-:-:S04]  /*2db0*/  IMAD.WIDE.U32 R84, R23, R20, R10 ;  /* 0x0000001417547225 */ /* 0x000fc800078e000a */
[----:B------:R-:W-:Y:S02]  /*2dc0*/  IMAD R93, R23, R21, R8 ;  /* 0x00000015175d7224 */ /* 0x000fe400078e0208 */
[-C--:B-1----:R-:W-:Y:S02]  /*2dd0*/  IMAD R7, R75, R78.reuse, RZ ;  /* 0x0000004e4b077224 */ /* 0x082fe400078e02ff */
[----:B------:R-:W-:Y:S02]  /*2de0*/  IMAD.IADD R83, R85, 0x1, R93 ;  /* 0x0000000155537824 */ /* 0x000fe400078e025d */
[----:B------:R-:W-:Y:S02]  /*2df0*/  IMAD.MOV.U32 R82, RZ, RZ, R84 ;  /* 0x000000ffff527224 */ /* 0x000fe400078e0054 */
[C---:B------:R-:W-:Y:S02]  /*2e00*/  IMAD R95, R74.reuse, R79, R7 ;  /* 0x0000004f4a5f7224 */ /* 0x040fe400078e0207 */
[----:B------:R-:W-:-:S04]  /*2e10*/  IMAD.WIDE.U32 R8, R74, R78, R82 ;  /* 0x0000004e4a087225 */ /* 0x000fc800078e0052 */
[----:B------:R-:W-:Y:S01]  /*2e20*/  IMAD.IADD R7, R9, 0x1, R95 ;  /* 0x0000000109077824 */ /* 0x000fe200078e025f */
[----:B--2---:R-:W-:-:S04]  /*2e30*/  LEA R12, P2, R8, R14, 0x1 ;  /* 0x0000000e080c7211 */ /* 0x004fc800078408ff */
[----:B------:R-:W-:-:S05]  /*2e40*/  LEA.HI.X R13, R8, R15, R7, 0x1, P2 ;  /* 0x0000000f080d7211 */ /* 0x000fca00010f0c07 */
[----:B------:R0:W2:Y:S01]  /*2e50*/  @P1 LDG.E.LTC128B.U16 R7, desc[UR36][R12.64] ;  /* 0x000000240c071981 */ /* 0x0000a2000c1e1520 */
[----:B------:R-:W-:Y:S01]  /*2e60*/  ISETP.GT.AND P3, PT, R6, 0x1, PT ;  /* 0x000000010600780c */ /* 0x000fe20003f64270 */
[----:B------:R-:W-:Y:S01]  /*2e70*/  IMAD.WIDE.U32 R76, R74, R78, R10 ;  /* 0x0000004e4a4c7225 */ /* 0x000fe200078e000a */
[----:B------:R-:W-:Y:S01]  /*2e80*/  BSSY B1, `(.L_x_30) ;  /* 0x0000012000017945 */ /* 0x000fe20003800000 */
[----:B------:R-:W-:Y:S02]  /*2e90*/  SHF.L.U64.HI R81, R78, 0x3, R79 ;  /* 0x000000034e517819 */ /* 0x000fe4000001024f */
[----:B------:R-:W-:Y:S02]  /*2ea0*/  IMAD.IADD R77, R95, 0x1, R77 ;  /* 0x000000015f4d7824 */ /* 0x000fe400078e024d */
[----:B------:R-:W-:-:S04]  /*2eb0*/  IMAD.WIDE.U32 R76, R23, R20, R76 ;  /* 0x00000014174c7225 */ /* 0x000fc800078e004c */
[----:B0-----:R-:W-:Y:S01]  /*2ec0*/  IMAD.IADD R13, R93, 0x1, R77 ;  /* 0x000000015d0d7824 */ /* 0x001fe200078e024d */
[----:B------:R-:W-:-:S04]  /*2ed0*/  LEA R12, P4, R76, R14, 0x1 ;  /* 0x0000000e4c0c7211 */ /* 0x000fc800078808ff */
[----:B------:R-:W-:Y:S01]  /*2ee0*/  LEA.HI.X R13, R76, R15, R13, 0x1, P4 ;  /* 0x0000000f4c0d7211 */ /* 0x000fe200020f0c0d */
[----:B--2---:R-:W-:-:S04]  /*2ef0*/  IMAD.U32 R8, R7, 0x10000, RZ ;  /* 0x0001000007087824 */ /* 0x004fc800078e00ff */
[----:B------:R-:W-:Y:S01]  /*2f00*/  FMUL R9, R8, R73 ;  /* 0x0000004908097220 */ /* 0x000fe20000400000 */
[----:B------:R-:W-:-:S03]  /*2f10*/  LEA R8, P2, R80, UR4, 0x1 ;  /* 0x0000000450087c11 */ /* 0x000fc6000f8408ff */
[----:B------:R-:W-:Y:S01]  /*2f20*/  FFMA R64, R64, R72, R9 ;  /* 0x0000004840407223 */ /* 0x000fe20000000009 */
[----:B------:R-:W-:Y:S01]  /*2f30*/  LEA.HI.X R9, R80, UR5, R87, 0x1, P2 ;  /* 0x0000000550097c11 */ /* 0x000fe200090f0c57 */
[----:B------:R-:W-:Y:S01]  /*2f40*/  IMAD.SHL.U32 R80, R78, 0x8, RZ ;  /* 0x000000084e507824 */ /* 0x000fe200078e00ff */
[----:B------:R-:W-:Y:S02]  /*2f50*/  ISETP.GT.AND P2, PT, R0, RZ, P3 ;  /* 0x000000ff0000720c */ /* 0x000fe40001f44270 */
[----:B------:R-:W-:-:S05]  /*2f60*/  F2FP.BF16.F32.PACK_AB R64, RZ, R64 ;  /* 0x00000040ff40723e */ /* 0x000fca00000010ff */
[----:B------:R0:W-:Y:S06]  /*2f70*/  @P1 STG.E.U16 desc[UR36][R8.64], R64 ;  /* 0x0000004008001986 */ /* 0x0001ec000c101524 */
[----:B------:R-:W-:Y:S05]  /*2f80*/  @!P2 BRA `(.L_x_31) ;  /* 0x000000000004a947 */ /* 0x000fea0003800000 */
[----:B------:R1:W5:Y:S02]  /*2f90*/  LDG.E.LTC128B.U16 R7, desc[UR36][R12.64+0x2] ;  /* 0x000002240c077981 */ /* 0x000364000c1e1520 */
.L_x_31:
[----:B------:R-:W-:Y:S05]  /*2fa0*/  BSYNC B1 ;  /* 0x0000000000017941 */ /* 0x000fea0003800000 */
.L_x_30:
[----:B------:R-:W-:Y:S01]  /*2fb0*/  IMAD.WIDE.U32 R88, R74, R78, R80 ;  /* 0x0000004e4a587225 */ /* 0x000fe200078e0050 */
[----:B------:R-:W-:Y:S02]  /*2fc0*/  ISETP.GT.AND P1, PT, R0, 0x8, P0 ;  /* 0x000000080000780c */ /* 0x000fe40000724270 */
[C---:B-----5:R-:W-:Y:S01]  /*2fd0*/  PRMT R91, R7.reuse, 0x7610, R91 ;  /* 0x00007610075b7816 */ /* 0x060fe2000000005b */
[----:B0-----:R-:W-:Y:S01]  /*2fe0*/  IMAD.U32 R64, R7, 0x10000, RZ ;  /* 0x0001000007407824 */ /* 0x001fe200078e00ff */
[----:B------:R-:W-:Y:S01]  /*2ff0*/  IADD3 R21, P4, R84, R88, RZ ;  /* 0x0000005854157210 */ /* 0x000fe20007f9e0ff */
[----:B------:R-:W-:Y:S02]  /*3000*/  IMAD.IADD R97, R95, 0x1, R89 ;  /* 0x000000015f617824 */ /* 0x000fe400078e0259 */
[----:B------:R-:W-:Y:S02]  /*3010*/  FMUL R64, R64, R73 ;  /* 0x0000004940407220 */ /* 0x000fe40000400000 */
[----:B------:R-:W-:-:S02]  /*3020*/  IMAD.X R76, R97, 0x1, R83, P4 ;  /* 0x00000001614c7824 */ /* 0x000fc400020e0653 */
[----:B------:R-:W-:Y:S01]  /*3030*/  FFMA R65, R65, R72, R64 ;  /* 0x0000004841417223 */ /* 0x000fe20000000040 */
[----:B------:R-:W-:-:S04]  /*3040*/  LEA R64, P4, R21, R14, 0x1 ;  /* 0x0000000e15407211 */ /* 0x000fc800078808ff */
[----:B------:R-:W-:Y:S02]  /*3050*/  F2FP.BF16.F32.PACK_AB R77, RZ, R65 ;  /* 0x00000041ff4d723e */ /* 0x000fe400000010ff */
[----:B------:R-:W-:-:S03]  /*3060*/  LEA.HI.X R65, R21, R15, R76, 0x1, P4 ;  /* 0x0000000f15417211 */ /* 0x000fc600020f0c4c */
[----:B------:R0:W-:Y:S04]  /*3070*/  @P2 STG.E.U16 desc[UR36][R8.64+0x2], R77 ;  /* 0x0000024d08002986 */ /* 0x0001e8000c101524 */
[----:B------:R2:W3:Y:S01]  /*3080*/  @P1 LDG.E.LTC128B.U16 R91, desc[UR36][R64.64] ;  /* 0x00000024405b1981 */ /* 0x0004e2000c1e1520 */
[----:B------:R-:W-:Y:S01]  /*3090*/  IMAD.SHL.U32 R7, R4, 0x10, RZ ;  /* 0x0000001004077824 */ /* 0x000fe200078e00ff */
[----:B------:R-:W-:Y:S01]  /*30a0*/  IADD3 R86, P2, R10, R88, RZ ;  /* 0x000000580a567210 */ /* 0x000fe20007f5e0ff */
[----:B------:R-:W-:Y:S04]  /*30b0*/  BSSY B1, `(.L_x_32) ;  /* 0x0000011000017945 */ /* 0x000fe80003800000 */
[----:B------:R-:W-:Y:S01]  /*30c0*/  IMAD.X R87, R11, 0x1, R97, P2 ;  /* 0x000000010b577824 */ /* 0x000fe200010e0661 */
[----:B------:R-:W-:Y:S01]  /*30d0*/  ISETP.GT.AND P2, PT, R0, 0x8, P3 ;  /* 0x000000080000780c */ /* 0x000fe20001f44270 */
[----:B------:R-:W-:-:S04]  /*30e0*/  IMAD.WIDE.U32 R86, R23, R20, R86 ;  /* 0x0000001417567225 */ /* 0x000fc800078e0056 */
[----:B------:R-:W-:Y:S01]  /*30f0*/  IMAD.IADD R87, R93, 0x1, R87 ;  /* 0x000000015d577824 */ /* 0x000fe200078e0257 */
[----:B--2---:R-:W-:-:S04]  /*3100*/  LEA R64, P5, R86, R14, 0x1 ;  /* 0x0000000e56407211 */ /* 0x004fc800078a08ff */
[----:B------:R-:W-:Y:S01]  /*3110*/  LEA.HI.X R65, R86, R15, R87, 0x1, P5 ;  /* 0x0000000f56417211 */ /* 0x000fe200028f0c57 */
[----:B---3--:R-:W-:-:S04]  /*3120*/  IMAD.U32 R76, R91, 0x10000, RZ ;  /* 0x000100005b4c7824 */ /* 0x008fc800078e00ff */
[----:B------:R-:W-:Y:S01]  /*3130*/  FMUL R21, R76, R73 ;  /* 0x000000494c157220 */ /* 0x000fe20000400000 */
[----:B------:R-:W-:-:S03]  /*3140*/  IADD3 R76, P4, R7, R8, RZ ;  /* 0x00000008074c7210 */ /* 0x000fc60007f9e0ff */
[----:B------:R-:W-:Y:S01]  /*3150*/  FFMA R66, R66, R72, R21 ;  /* 0x0000004842427223 */ /* 0x000fe20000000015 */
[----:B------:R-:W-:-:S04]  /*3160*/  SHF.L.U64.HI R21, R4, 0x4, R5 ;  /* 0x0000000404157819 */ /* 0x000fc80000010205 */
[----:B------:R-:W-:Y:S01]  /*3170*/  F2FP.BF16.F32.PACK_AB R66, RZ, R66 ;  /* 0x00000042ff42723e */ /* 0x000fe200000010ff */
[----:B0-----:R-:W-:-:S05]  /*3180*/  IMAD.X R77, R21, 0x1, R9, P4 ;  /* 0x00000001154d7824 */ /* 0x001fca00020e0609 */
[----:B------:R0:W-:Y:S01]  /*3190*/  @P1 STG.E.U16 desc[UR36][R76.64], R66 ;  /* 0x000000424c001986 */ /* 0x0001e2000c101524 */
[----:B------:R-:W-:Y:S05]  /*31a0*/  @!P2 BRA `(.L_x_33) ;  /* 0x000000000004a947 */ /* 0x000fea0003800000 */
[----:B------:R2:W5:Y:S02]  /*31b0*/  LDG.E.LTC128B.U16 R91, desc[UR36][R64.64+0x2] ;  /* 0x00000224405b7981 */ /* 0x000564000c1e1520 */
.L_x_33:
[----:B------:R-:W-:Y:S05]  /*31c0*/  BSYNC B1 ;  /* 0x0000000000017941 */ /* 0x000fea0003800000 */
.L_x_32:
[----:B0----5:R-:W-:Y:S01]  /*31d0*/  IMAD.U32 R66, R91, 0x10000, RZ ;  /* 0x000100005b427824 */ /* 0x021fe200078e00ff */
[----:B------:R-:W-:Y:S01]  /*31e0*/  ISETP.GT.AND P1, PT, R6, 0x8, PT ;  /* 0x000000080600780c */ /* 0x000fe20003f24270 */
[----:B------:R-:W-:Y:S01]  /*31f0*/  BSSY B1, `(.L_x_34) ;  /* 0x000000c000017945 */ /* 0x000fe20003800000 */
[----:B------:R-:W-:Y:S02]  /*3200*/  IMAD R89, R79, 0x78, RZ ;  /* 0x000000784f597824 */ /* 0x000fe400078e02ff */
[----:B------:R-:W-:Y:S01]  /*3210*/  FMUL R66, R66, R73 ;  /* 0x0000004942427220 */ /* 0x000fe20000400000 */
[----:B------:R-:W-:-:S03]  /*3220*/  ISETP.GT.AND P4, PT, R0, RZ, P1 ;  /* 0x000000ff0000720c */ /* 0x000fc60000f84270 */
[----:B------:R-:W-:Y:S01]  /*3230*/  FFMA R66, R67, R72, R66 ;  /* 0x0000004843427223 */ /* 0x000fe20000000042 */
[----:B------:R-:W-:-:S04]  /*3240*/  IMAD.MOV.U32 R67, RZ, RZ, R97 ;  /* 0x000000ffff437224 */ /* 0x000fc800078e0061 */
[----:B------:R-:W-:-:S04]  /*3250*/  F2FP.BF16.F32.PACK_AB R66, RZ, R66 ;  /* 0x00000042ff42723e */ /* 0x000fc800000010ff */
[----:B------:R-:W-:Y:S01]  /*3260*/  PRMT R86, R66, 0x7610, R86 ;  /* 0x0000761042567816 */ /* 0x000fe20000000056 */
[----:B------:R-:W-:-:S04]  /*3270*/  IMAD.MOV.U32 R66, RZ, RZ, R88 ;  /* 0x000000ffff427224 */ /* 0x000fc800078e0058 */
[----:B------:R0:W-:Y:S01]  /*3280*/  @P2 STG.E.U16 desc[UR36][R76.64+0x2], R86 ;  /* 0x000002564c002986 */ /* 0x0001e2000c101524 */
[----:B------:R-:W-:Y:S05]  /*3290*/  @!P4 BRA `(.L_x_35) ;  /* 0x000000000004c947 */ /* 0x000fea0003800000 */
[----:B------:R3:W5:Y:S02]  /*32a0*/  LDG.E.LTC128B.U16 R91, desc[UR36][R12.64+0x10] ;  /* 0x000010240c5b7981 */ /* 0x000764000c1e1520 */
.L_x_35:
[----:B------:R-:W-:Y:S05]  /*32b0*/  BSYNC B1 ;  /* 0x0000000000017941 */ /* 0x000fea0003800000 */
.L_x_34:
[----:B0----5:R-:W-:Y:S01]  /*32c0*/  IMAD.U32 R86, R91, 0x10000, RZ ;  /* 0x000100005b567824 */ /* 0x021fe200078e00ff */
[----:B------:R-:W-:Y:S01]  /*32d0*/  BSSY B1, `(.L_x_36) ;  /* 0x000000d000017945 */ /* 0x000fe20003800000 */
[----:B------:R-:W-:-:S04]  /*32e0*/  IMAD.WIDE.U32 R66, R78, 0x78, R66 ;  /* 0x000000784e427825 */ /* 0x000fc800078e0042 */
[----:B------:R-:W-:Y:S01]  /*32f0*/  FMUL R79, R86, R73 ;  /* 0x00000049564f7220 */ /* 0x000fe20000400000 */
[----:B------:R-:W-:Y:S01]  /*3300*/  IMAD.IADD R97, R67, 0x1, R89 ;  /* 0x0000000143617824 */ /* 0x000fe200078e0259 */
[----:B------:R-:W-:Y:S02]  /*3310*/  IADD3 R86, P2, P5, R84, R66, R80 ;  /* 0x0000004254567210 */ /* 0x000fe40007d5e050 */
[----:B------:R-:W-:Y:S02]  /*3320*/  FFMA R79, R68, R72, R79 ;  /* 0x00000048444f7223 */ /* 0x000fe4000000004f */
[----:B------:R-:W-:-:S03]  /*3330*/  IADD3.X R87, R83, R97, R81, P2, P5 ;  /* 0x0000006153577210 */ /* 0x000fc600017ea451 */
[----:B------:R-:W-:Y:S02]  /*3340*/  F2FP.BF16.F32.PACK_AB R79, RZ, R79 ;  /* 0x0000004fff4f723e */ /* 0x000fe400000010ff */
[----:B------:R-:W-:-:S03]  /*3350*/  ISETP.GT.AND P2, PT, R6, 0x9, PT ;  /* 0x000000090600780c */ /* 0x000fc60003f44270 */
[----:B------:R0:W-:Y:S01]  /*3360*/  @P4 STG.E.U16 desc[UR36][R8.64+0x10], R79 ;  /* 0x0000104f08004986 */ /* 0x0001e2000c101524 */
[----:B------:R-:W-:-:S13]  /*3370*/  ISETP.GT.AND P5, PT, R0, RZ, P2 ;  /* 0x000000ff0000720c */ /* 0x000fda00017a4270 */
[----:B0-----:R-:W-:Y:S05]  /*3380*/  @!P5 BRA `(.L_x_37) ;  /* 0x000000000004d947 */ /* 0x001fea0003800000 */
[----:B------:R0:W5:Y:S02]  /*3390*/  LDG.E.LTC128B.U16 R91, desc[UR36][R12.64+0x12] ;  /* 0x000012240c5b7981 */ /* 0x000164000c1e1520 */
.L_x_37:
[----:B------:R-:W-:Y:S05]  /*33a0*/  BSYNC B1 ;  /* 0x0000000000017941 */ /* 0x000fea0003800000 */
.L_x_36:
[----:B-----5:R-:W-:Y:S01]  /*33b0*/  IMAD.U32 R68, R91, 0x10000, RZ ;  /* 0x000100005b447824 */ /* 0x020fe200078e00ff */
[----:B------:R-:W-:Y:S01]  /*33c0*/  ISETP.GT.AND P4, PT, R0, 0x8, P1 ;  /* 0x000000080000780c */ /* 0x000fe20000f84270 */
[----:B------:R-:W-:Y:S02]  /*33d0*/  BSSY B1, `(.L_x_38) ;  /* 0x0000007000017945 */ /* 0x000fe40003800000 */
[----:B------:R-:W-:-:S04]  /*33e0*/  FMUL R68, R68, R73 ;  /* 0x0000004944447220 */ /* 0x000fc80000400000 */
[----:B------:R-:W-:-:S05]  /*33f0*/  FFMA R68, R69, R72, R68 ;  /* 0x0000004845447223 */ /* 0x000fca0000000044 */
[----:B------:R-:W-:-:S05]  /*3400*/  F2FP.BF16.F32.PACK_AB R68, RZ, R68 ;  /* 0x00000044ff44723e */ /* 0x000fca00000010ff */
[----:B------:R4:W-:Y:S01]  /*3410*/  @P5 STG.E.U16 desc[UR36][R8.64+0x12], R68 ;  /* 0x0000124408005986 */ /* 0x0009e2000c101524 */
[----:B------:R-:W-:Y:S05]  /*3420*/  @!P4 BRA `(.L_x_39) ;  /* 0x000000000004c947 */ /* 0x000fea0003800000 */
[----:B------:R0:W5:Y:S02]  /*3430*/  LDG.E.LTC128B.U16 R91, desc[UR36][R64.64+0x10] ;  /* 0x00001024405b7981 */ /* 0x000164000c1e1520 */
.L_x_39:
[----:B------:R-:W-:Y:S05]  /*3440*/  BSYNC B1 ;  /* 0x0000000000017941 */ /* 0x000fea0003800000 */
.L_x_38:
[----:B----45:R-:W-:Y:S01]  /*3450*/  IMAD.U32 R68, R91, 0x10000, RZ ;  /* 0x000100005b447824 */ /* 0x030fe200078e00ff */
        /* <DEDUP_REMOVED lines=8> */
.L_x_41:
[----:B------:R-:W-:Y:S05]  /*34e0*/  BSYNC B1 ;  /* 0x0000000000017941 */ /* 0x000fea0003800000 */
.L_x_40:
[----:B-----5:R-:W-:Y:S01]  /*34f0*/  IMAD.U32 R68, R91, 0x10000, RZ ;  /* 0x000100005b447824 */ /* 0x020fe200078e00ff */
[----:B------:R-:W-:-:S03]  /*3500*/  IADD3 R67, P4, R84, R66, RZ ;  /* 0x0000004254437210 */ /* 0x000fc60007f9e0ff */
[----:B------:R-:W-:Y:S02]  /*3510*/  FMUL R68, R68, R73 ;  /* 0x0000004944447220 */ /* 0x000fe40000400000 */
[----:B------:R-:W-:Y:S01]  /*3520*/  IMAD.X R82, R97, 0x1, R83, P4 ;  /* 0x0000000161527824 */ /* 0x000fe200020e0653 */
[----:B------:R-:W-:Y:S01]  /*3530*/  LEA R66, P4, R67, R14, 0x1 ;  /* 0x0000000e43427211 */ /* 0x000fe200078808ff */
[----:B------:R-:W-:-:S03]  /*3540*/  FFMA R68, R71, R72, R68 ;  /* 0x0000004847447223 */ /* 0x000fc60000000044 */
[----:B------:R-:W-:Y:S02]  /*3550*/  LEA.HI.X R67, R67, R15, R82, 0x1, P4 ;  /* 0x0000000f43437211 */ /* 0x000fe400020f0c52 */
[----:B------:R-:W-:-:S04]  /*3560*/  F2FP.BF16.F32.PACK_AB R68, RZ, R68 ;  /* 0x00000044ff44723e */ /* 0x000fc800000010ff */
[----:B----4-:R-:W-:-:S05]  /*3570*/  PRMT R69, R68, 0x7610, R69 ;  /* 0x0000761044457816 */ /* 0x010fca0000000045 */
[----:B------:R4:W-:Y:S01]  /*3580*/  @P5 STG.E.U16 desc[UR36][R76.64+0x12], R69 ;  /* 0x000012454c005986 */ /* 0x0009e2000c101524 */
[----:B------:R-:W-:-:S13]  /*3590*/  ISETP.GT.AND P5, PT, R0, 0x80, P0 ;  /* 0x000000800000780c */ /* 0x000fda00007a4270 */
[----:B------:R1:W2:Y:S01]  /*35a0*/  @P5 LDG.E.LTC128B.U16 R91, desc[UR36][R66.64] ;  /* 0x00000024425b5981 */ /* 0x0002a2000c1e1520 */
[----:B------:R-:W-:Y:S01]  /*35b0*/  IMAD.WIDE.U32 R70, R78, 0x78, R80 ;  /* 0x000000784e467825 */ /* 0x000fe200078e0050 */
[----:B------:R-:W-:Y:S03]  /*35c0*/  BSSY B1, `(.L_x_42) ;  /* 0x0000016000017945 */ /* 0x000fe60003800000 */
[----:B------:R-:W-:Y:S02]  /*35d0*/  IMAD.IADD R83, R89, 0x1, R71 ;  /* 0x0000000159537824 */ /* 0x000fe400078e0247 */
[----:B------:R-:W-:Y:S02]  /*35e0*/  IMAD.MOV.U32 R82, RZ, RZ, R70 ;  /* 0x000000ffff527224 */ /* 0x000fe400078e0046 */
[----:B------:R-:W-:Y:S02]  /*35f0*/  IMAD R89, R5, 0xf0, RZ ;  /* 0x000000f005597824 */ /* 0x000fe400078e02ff */
[----:B----4-:R-:W-:-:S03]  /*3600*/  IMAD.WIDE.U32 R68, R74, R78, R82 ;  /* 0x0000004e4a447225 */ /* 0x010fc600078e0052 */
[----:B------:R-:W-:-:S04]  /*3610*/  IADD3 R68, P4, R10, R68, RZ ;  /* 0x000000440a447210 */ /* 0x000fc80007f9e0ff */
[----:B------:R-:W-:-:S03]  /*3620*/  IADD3.X R69, R11, R95, R69, P4, !PT ;  /* 0x0000005f0b457210 */ /* 0x000fc600027fe445 */
[----:B------:R-:W-:-:S04]  /*3630*/  IMAD.WIDE.U32 R68, R23, R20, R68 ;  /* 0x0000001417447225 */ /* 0x000fc800078e0044 */
[----:B------:R-:W-:Y:S01]  /*3640*/  IMAD.IADD R5, R93, 0x1, R69 ;  /* 0x000000015d057824 */ /* 0x000fe200078e0245 */
[----:B-1----:R-:W-:-:S04]  /*3650*/  LEA R66, P4, R68, R14, 0x1 ;  /* 0x0000000e44427211 */ /* 0x002fc800078808ff */
[----:B------:R-:W-:Y:S02]  /*3660*/  LEA.HI.X R67, R68, R15, R5, 0x1, P4 ;  /* 0x0000000f44437211 */ /* 0x000fe400020f0c05 */
[----:B------:R-:W-:Y:S01]  /*3670*/  ISETP.GT.AND P4, PT, R0, 0x80, P3 ;  /* 0x000000800000780c */ /* 0x000fe20001f84270 */
[----:B--2---:R-:W-:-:S04]  /*3680*/  IMAD.U32 R84, R91, 0x10000, RZ ;  /* 0x000100005b547824 */ /* 0x004fc800078e00ff */
[----:B------:R-:W-:Y:S01]  /*3690*/  FMUL R79, R84, R73 ;  /* 0x00000049544f7220 */ /* 0x000fe20000400000 */
[----:B------:R-:W-:-:S04]  /*36a0*/  IMAD.WIDE.U32 R84, R4, 0xf0, R76 ;  /* 0x000000f004547825 */ /* 0x000fc800078e004c */
[----:B------:R-:W-:Y:S01]  /*36b0*/  FFMA R79, R56, R72, R79 ;  /* 0x00000048384f7223 */ /* 0x000fe2000000004f */
[----:B------:R-:W-:Y:S02]  /*36c0*/  IMAD.IADD R69, R85, 0x1, R89 ;  /* 0x0000000155457824 */ /* 0x000fe400078e0259 */
[----:B------:R-:W-:Y:S02]  /*36d0*/  @P5 IMAD.MOV.U32 R68, RZ, RZ, R84 ;  /* 0x000000ffff445224 */ /* 0x000fe400078e0054 */
[----:B------:R-:W-:-:S05]  /*36e0*/  F2FP.BF16.F32.PACK_AB R79, RZ, R79 ;  /* 0x0000004fff4f723e */ /* 0x000fca00000010ff */
[----:B------:R1:W-:Y:S01]  /*36f0*/  @P5 STG.E.U16 desc[UR36][R68.64], R79 ;  /* 0x0000004f44005986 */ /* 0x0003e2000c101524 */
[----:B------:R-:W-:Y:S05]  /*3700*/  @!P4 BRA `(.L_x_43) ;  /* 0x000000000004c947 */ /* 0x000fea0003800000 */
[----:B------:R2:W5:Y:S02]  /*3710*/  LDG.E.LTC128B.U16 R91, desc[UR36][R66.64+0x2] ;  /* 0x00000224425b7981 */ /* 0x000564000c1e1520 */
.L_x_43:
[----:B------:R-:W-:Y:S05]  /*3720*/  BSYNC B1 ;  /* 0x0000000000017941 */ /* 0x000fea0003800000 */
.L_x_42:
[----:B-----5:R-:W-:Y:S01]  /*3730*/  IMAD.U32 R56, R91, 0x10000, RZ ;  /* 0x000100005b387824 */ /* 0x020fe200078e00ff */
[----:B------:R-:W-:Y:S01]  /*3740*/  IADD3 R70, P5, R80, R70, RZ ;  /* 0x0000004650467210 */ /* 0x000fe20007fbe0ff */
[----:B-1----:R-:W-:Y:S01]  /*3750*/  @P4 IMAD.MOV.U32 R79, RZ, RZ, R69 ;  /* 0x000000ffff4f4224 */ /* 0x002fe200078e0045 */
[----:B------:R-:W-:Y:S01]  /*3760*/  ISETP.GT.AND P0, PT, R0, 0x88, P0 ;  /* 0x000000880000780c */ /* 0x000fe20000704270 */
[----:B------:R-:W-:Y:S01]  /*3770*/  FMUL R56, R56, R73 ;  /* 0x0000004938387220 */ /* 0x000fe20000400000 */
[----:B------:R-:W-:Y:S01]  /*3780*/  BSSY B1, `(.L_x_44) ;  /* 0x000000d000017945 */ /* 0x000fe20003800000 */
[----:B------:R-:W-:Y:S02]  /*3790*/  IMAD.X R71, R83, 0x1, R81, P5 ;  /* 0x0000000153477824 */ /* 0x000fe400028e0651 */
[----:B------:R-:W-:Y:S01]  /*37a0*/  FFMA R56, R57, R72, R56 ;  /* 0x0000004839387223 */ /* 0x000fe20000000038 */
[----:B------:R-:W-:-:S04]  /*37b0*/  IMAD.WIDE.U32 R74, R74, R78, R70 ;  /* 0x0000004e4a4a7225 */ /* 0x000fc800078e0046 */
[----:B------:R-:W-:Y:S01]  /*37c0*/  F2FP.BF16.F32.PACK_AB R56, RZ, R56 ;  /* 0x00000038ff38723e */ /* 0x000fe200000010ff */
[----:B------:R-:W-:Y:S01]  /*37d0*/  @P4 IMAD.MOV.U32 R78, RZ, RZ, R84 ;  /* 0x000000ffff4e4224 */ /* 0x000fe200078e0054 */
[----:B------:R-:W-:Y:S02]  /*37e0*/  IADD3 R70, P5, R10, R74, RZ ;  /* 0x0000004a0a467210 */ /* 0x000fe40007fbe0ff */
[----:B------:R-:W-:-:S05]  /*37f0*/  PRMT R5, R56, 0x7610, R5 ;  /* 0x0000761038057816 */ /* 0x000fca0000000005 */
[----:B------:R1:W-:Y:S01]  /*3800*/  @P4 STG.E.U16 desc[UR36][R78.64+0x2], R5 ;  /* 0x000002054e004986 */ /* 0x0003e2000c101524 */
[----:B------:R-:W-:-:S04]  /*3810*/  LEA R56, P4, R86, R14, 0x1 ;  /* 0x0000000e56387211 */ /* 0x000fc800078808ff */
[----:B------:R-:W-:Y:S01]  /*3820*/  LEA.HI.X R57, R86, R15, R87, 0x1, P4 ;  /* 0x0000000f56397211 */ /* 0x000fe200020f0c57 */
[----:B------:R-:W-:Y:S08]  /*3830*/  @!P0 BRA `(.L_x_45) ;  /* 0x0000000000048947 */ /* 0x000ff00003800000 */
[----:B------:R4:W5:Y:S02]  /*3840*/  LDG.E.LTC128B.U16 R91, desc[UR36][R56.64] ;  /* 0x00000024385b7981 */ /* 0x000964000c1e1520 */
.L_x_45:
[----:B------:R-:W-:Y:S05]  /*3850*/  BSYNC B1 ;  /* 0x0000000000017941 */ /* 0x000fea0003800000 */
.L_x_44:
[----:B-----5:R-:W-:Y:S01]  /*3860*/  IMAD.U32 R10, R91, 0x10000, RZ ;  /* 0x000100005b0a7824 */ /* 0x020fe200078e00ff */
[----:B------:R-:W-:Y:S01]  /*3870*/  IADD3.X R71, R11, R95, R75, P5, !PT ;  /* 0x0000005f0b477210 */ /* 0x000fe20002ffe44b */
[----:B------:R-:W-:Y:S01]  /*3880*/  BSSY B1, `(.L_x_46) ;  /* 0x000000e000017945 */ /* 0x000fe20003800000 */
[----:B------:R-:W-:Y:S01]  /*3890*/  ISETP.GT.AND P3, PT, R0, 0x88, P3 ;  /* 0x000000880000780c */ /* 0x000fe20001f64270 */
[----:B-1----:R-:W-:Y:S01]  /*38a0*/  FMUL R5, R10, R73 ;  /* 0x000000490a057220 */ /* 0x002fe20000400000 */
[----:B------:R-:W-:Y:S01]  /*38b0*/  IADD3 R10, P4, R7, R84, RZ ;  /* 0x00000054070a7210 */ /* 0x000fe20007f9e0ff */
[----:B----4-:R-:W-:-:S04]  /*38c0*/  IMAD.WIDE.U32 R56, R23, R20, R70 ;  /* 0x0000001417387225 */ /* 0x010fc800078e0046 */
[----:B------:R-:W-:Y:S01]  /*38d0*/  FFMA R5, R58, R72, R5 ;  /* 0x000000483a057223 */ /* 0x000fe20000000005 */
[----:B------:R-:W-:Y:S01]  /*38e0*/  IMAD.X R11, R69, 0x1, R21, P4 ;  /* 0x00000001450b7824 */ /* 0x000fe200020e0615 */
[----:B------:R-:W-:Y:S01]  /*38f0*/  LEA R14, P5, R56, R14, 0x1 ;  /* 0x0000000e380e7211 */ /* 0x000fe200078a08ff */
[----:B------:R-:W-:Y:S02]  /*3900*/  IMAD.IADD R20, R93, 0x1, R57 ;  /* 0x000000015d147824 */ /* 0x000fe400078e0239 */
[----:B------:R-:W-:-:S03]  /*3910*/  F2FP.BF16.F32.PACK_AB R5, RZ, R5 ;  /* 0x00000005ff05723e */ /* 0x000fc600000010ff */
[----:B------:R-:W-:Y:S02]  /*3920*/  LEA.HI.X R15, R56, R15, R20, 0x1, P5 ;  /* 0x0000000f380f7211 */ /* 0x000fe400028f0c14 */
[----:B------:R1:W-:Y:S01]  /*3930*/  @P0 STG.E.U16 desc[UR36][R10.64], R5 ;  /* 0x000000050a000986 */ /* 0x0003e2000c101524 */
[----:B------:R-:W-:Y:S05]  /*3940*/  @!P3 BRA `(.L_x_47) ;  /* 0x000000000004b947 */ /* 0x000fea0003800000 */
[----:B------:R4:W5:Y:S02]  /*3950*/  LDG.E.LTC128B.U16 R91, desc[UR36][R14.64+0x2] ;  /* 0x000002240e5b7981 */ /* 0x000964000c1e1520 */
.L_x_47:
[----:B------:R-:W-:Y:S05]  /*3960*/  BSYNC B1 ;  /* 0x0000000000017941 */ /* 0x000fea0003800000 */
.L_x_46:
        /* <DEDUP_REMOVED lines=9> */
.L_x_49:
[----:B------:R-:W-:Y:S05]  /*3a00*/  BSYNC B1 ;  /* 0x0000000000017941 */ /* 0x000fea0003800000 */
.L_x_48:
[----:B0----5:R-:W-:Y:S01]  /*3a10*/  IMAD.U32 R20, R91, 0x10000, RZ ;  /* 0x000100005b147824 */ /* 0x021fe200078e00ff */
[----:B------:R-:W-:Y:S01]  /*3a20*/  ISETP.GT.AND P3, PT, R0, 0x80, P2 ;  /* 0x000000800000780c */ /* 0x000fe20001764270 */
[----:B------:R-:W-:Y:S01]  /*3a30*/  @P0 IMAD.MOV.U32 R56, RZ, RZ, R84 ;  /* 0x000000ffff380224 */ /* 0x000fe200078e0054 */
[----:B------:R-:W-:Y:S01]  /*3a40*/  BSSY B1, `(.L_x_50) ;  /* 0x0000008000017945 */ /* 0x000fe20003800000 */
[----:B-1----:R-:W-:Y:S01]  /*3a50*/  FMUL R5, R20, R73 ;  /* 0x0000004914057220 */ /* 0x002fe20000400000 */
[----:B------:R-:W-:-:S03]  /*3a60*/  @P0 IMAD.MOV.U32 R57, RZ, RZ, R69 ;  /* 0x000000ffff390224 */ /* 0x000fc600078e0045 */
[----:B------:R-:W-:-:S05]  /*3a70*/  FFMA R5, R60, R72, R5 ;  /* 0x000000483c057223 */ /* 0x000fca0000000005 */
[----:B------:R-:W-:-:S05]  /*3a80*/  F2FP.BF16.F32.PACK_AB R5, RZ, R5 ;  /* 0x00000005ff05723e */ /* 0x000fca00000010ff */
[----:B------:R0:W-:Y:S01]  /*3a90*/  @P0 STG.E.U16 desc[UR36][R56.64+0x10], R5 ;  /* 0x0000100538000986 */ /* 0x0001e2000c101524 */
[----:B------:R-:W-:Y:S05]  /*3aa0*/  @!P3 BRA `(.L_x_51) ;  /* 0x000000000004b947 */ /* 0x000fea0003800000 */
[----:B------:R1:W5:Y:S02]  /*3ab0*/  LDG.E.LTC128B.U16 R91, desc[UR36][R66.64+0x12] ;  /* 0x00001224425b7981 */ /* 0x000364000c1e1520 */
.L_x_51:
[----:B------:R-:W-:Y:S05]  /*3ac0*/  BSYNC B1 ;  /* 0x0000000000017941 */ /* 0x000fea0003800000 */
.L_x_50:
[----:B-----5:R-:W-:Y:S01]  /*3ad0*/  IMAD.U32 R20, R91, 0x10000, RZ ;  /* 0x000100005b147824 */ /* 0x020fe200078e00ff */
[----:B------:R-:W-:Y:S01]  /*3ae0*/  ISETP.GT.AND P1, PT, R0, 0x88, P1 ;  /* 0x000000880000780c */ /* 0x000fe20000f24270 */
[----:B------:R-:W-:Y:S01]  /*3af0*/  @P3 IMAD.MOV.U32 R68, RZ, RZ, R84 ;  /* 0x000000ffff443224 */ /* 0x000fe200078e0054 */
[----:B------:R-:W-:Y:S01]  /*3b00*/  BSSY B1, `(.L_x_52) ;  /* 0x0000007000017945 */ /* 0x000fe20003800000 */
[----:B------:R-:W-:-:S04]  /*3b10*/  FMUL R20, R20, R73 ;  /* 0x0000004914147220 */ /* 0x000fc80000400000 */
[----:B------:R-:W-:-:S05]  /*3b20*/  FFMA R20, R61, R72, R20 ;  /* 0x000000483d147223 */ /* 0x000fca0000000014 */
[----:B------:R-:W-:-:S05]  /*3b30*/  F2FP.BF16.F32.PACK_AB R20, RZ, R20 ;  /* 0x00000014ff14723e */ /* 0x000fca00000010ff */
[----:B------:R0:W-:Y:S01]  /*3b40*/  @P3 STG.E.U16 desc[UR36][R68.64+0x12], R20 ;  /* 0x0000121444003986 */ /* 0x0001e2000c101524 */
[----:B------:R-:W-:Y:S05]  /*3b50*/  @!P1 BRA `(.L_x_53) ;  /* 0x0000000000049947 */ /* 0x000fea0003800000 */
[----:B------:R0:W5:Y:S02]  /*3b60*/  LDG.E.LTC128B.U16 R91, desc[UR36][R14.64+0x10] ;  /* 0x000010240e5b7981 */ /* 0x000164000c1e1520 */
.L_x_53:
[----:B------:R-:W-:Y:S05]  /*3b70*/  BSYNC B1 ;  /* 0x0000000000017941 */ /* 0x000fea0003800000 */
.L_x_52:
[----:B0----5:R-:W-:Y:S01]  /*3b80*/  IMAD.U32 R20, R91, 0x10000, RZ ;  /* 0x000100005b147824 */ /* 0x021fe200078e00ff */
        /* <DEDUP_REMOVED lines=8> */
.L_x_55:
[----:B------:R-:W-:Y:S05]  /*3c10*/  BSYNC B1 ;  /* 0x0000000000017941 */ /* 0x000fea0003800000 */
.L_x_54:
[----:B-----5:R-:W-:Y:S01]  /*3c20*/  IMAD.U32 R20, R91, 0x10000, RZ ;  /* 0x000100005b147824 */ /* 0x020fe200078e00ff */
[----:B------:R-:W-:Y:S01]  /*3c30*/  ISETP.GT.AND P3, PT, R6, 0x10, PT ;  /* 0x000000100600780c */ /* 0x000fe20003f64270 */
[----:B------:R-:W-:Y:S02]  /*3c40*/  BSSY B1, `(.L_x_56) ;  /* 0x0000008000017945 */ /* 0x000fe40003800000 */
[----:B------:R-:W-:Y:S01]  /*3c50*/  FMUL R20, R20, R73 ;  /* 0x0000004914147220 */ /* 0x000fe20000400000 */
[----:B------:R-:W-:-:S03]  /*3c60*/  ISETP.GT.AND P0, PT, R0, RZ, P3 ;  /* 0x000000ff0000720c */ /* 0x000fc60001f04270 */
[----:B------:R-:W-:-:S05]  /*3c70*/  FFMA R20, R63, R72, R20 ;  /* 0x000000483f147223 */ /* 0x000fca0000000014 */
[----:B------:R-:W-:-:S05]  /*3c80*/  F2FP.BF16.F32.PACK_AB R20, RZ, R20 ;  /* 0x00000014ff14723e */ /* 0x000fca00000010ff */
[----:B------:R0:W-:Y:S01]  /*3c90*/  @P2 STG.E.U16 desc[UR36][R10.64+0x12], R20 ;  /* 0x000012140a002986 */ /* 0x0001e2000c101524 */
[----:B------:R-:W-:Y:S05]  /*3ca0*/  @!P0 BRA `(.L_x_57) ;  /* 0x0000000000048947 */ /* 0x000fea0003800000 */
[----:B------:R0:W5:Y:S02]  /*3cb0*/  LDG.E.LTC128B.U16 R91, desc[UR36][R12.64+0x20] ;  /* 0x000020240c5b7981 */ /* 0x000164000c1e1520 */
.L_x_57:
[----:B------:R-:W-:Y:S05]  /*3cc0*/  BSYNC B1 ;  /* 0x0000000000017941 */ /* 0x000fea0003800000 */
.L_x_56:
[----:B0----5:R-:W-:Y:S01]  /*3cd0*/  IMAD.U32 R10, R91, 0x10000, RZ ;  /* 0x000100005b0a7824 */ /* 0x021fe200078e00ff */
        /* <DEDUP_REMOVED lines=9> */
.L_x_59:
[----:B------:R-:W-:Y:S05]  /*3d70*/  BSYNC B1 ;  /* 0x0000000000017941 */ /* 0x000fea0003800000 */
.L_x_58:
        /* <DEDUP_REMOVED lines=9> */
.L_x_61:
[----:B------:R-:W-:Y:S05]  /*3e10*/  BSYNC B1 ;  /* 0x0000000000017941 */ /* 0x000fea0003800000 */
.L_x_60:
        /* <DEDUP_REMOVED lines=9> */
.L_x_63:
[----:B------:R-:W-:Y:S05]  /*3eb0*/  BSYNC B1 ;  /* 0x0000000000017941 */ /* 0x000fea0003800000 */
.L_x_62:
        /* <DEDUP_REMOVED lines=10> */
.L_x_65:
[----:B------:R-:W-:Y:S05]  /*3f60*/  BSYNC B1 ;  /* 0x0000000000017941 */ /* 0x000fea0003800000 */
.L_x_64:
        /* <DEDUP_REMOVED lines=10> */
.L_x_67:
[----:B------:R-:W-:Y:S05]  /*4010*/  BSYNC B1 ;  /* 0x0000000000017941 */ /* 0x000fea0003800000 */
.L_x_66:
        /* <DEDUP_REMOVED lines=9> */
.L_x_69:
[----:B------:R-:W-:Y:S05]  /*40b0*/  BSYNC B1 ;  /* 0x0000000000017941 */ /* 0x000fea0003800000 */
.L_x_68:
        /* <DEDUP_REMOVED lines=9> */
.L_x_71:
[----:B------:R-:W-:Y:S05]  /*4150*/  BSYNC B1 ;  /* 0x0000000000017941 */ /* 0x000fea0003800000 */
.L_x_70:
        /* <DEDUP_REMOVED lines=9> */
.L_x_73:
[----:B------:R-:W-:Y:S05]  /*41f0*/  BSYNC B1 ;  /* 0x0000000000017941 */ /* 0x000fea0003800000 */
.L_x_72:
[----:B0----5:R-:W-:Y:S01]  /*4200*/  IMAD.U32 R10, R91, 0x10000, RZ ;  /* 0x000100005b0a7824 */ /* 0x021fe200078e00ff */
[----:B------:R-:W-:Y:S01]  /*4210*/  ISETP.GT.AND P4, PT, R0, 0x80, P2 ;  /* 0x000000800000780c */ /* 0x000fe20001784270 */
[----:B------:R-:W-:Y:S02]  /*4220*/  BSSY B1, `(.L_x_74) ;  /* 0x000000b000017945 */ /* 0x000fe40003800000 */
[----:B------:R-:W-:Y:S01]  /*4230*/  FMUL R5, R10, R73 ;  /* 0x000000490a057220 */ /* 0x000fe20000400000 */
[----:B------:R-:W-:-:S04]  /*4240*/  IMAD.WIDE.U32 R10, R4, 0xf0, R76 ;  /* 0x000000f0040a7825 */ /* 0x000fc800078e004c */
[----:B------:R-:W-:-:S05]  /*4250*/  FFMA R5, R40, R72, R5 ;  /* 0x0000004828057223 */ /* 0x000fca0000000005 */
[----:B------:R-:W-:Y:S01]  /*4260*/  F2FP.BF16.F32.PACK_AB R4, RZ, R5 ;  /* 0x00000005ff04723e */ /* 0x000fe200000010ff */
[----:B------:R-:W-:-:S03]  /*4270*/  IMAD.IADD R5, R89, 0x1, R11 ;  /* 0x0000000159057824 */ /* 0x000fc600078e020b */
[----:B------:R-:W-:Y:S01]  /*4280*/  PRMT R20, R4, 0x7610, R20 ;  /* 0x0000761004147816 */ /* 0x000fe20000000014 */
[----:B------:R-:W-:-:S05]  /*4290*/  IMAD.MOV.U32 R4, RZ, RZ, R10 ;  /* 0x000000ffff047224 */ /* 0x000fca00078e000a */
[----:B------:R0:W-:Y:S01]  /*42a0*/  @P5 STG.E.U16 desc[UR36][R4.64+0x20], R20 ;  /* 0x0000201404005986 */ /* 0x0001e2000c101524 */
[----:B------:R-:W-:Y:S05]  /*42b0*/  @!P4 BRA `(.L_x_75) ;  /* 0x000000000004c947 */ /* 0x000fea0003800000 */
[----:B------:R0:W5:Y:S02]  /*42c0*/  LDG.E.LTC128B.U16 R91, desc[UR36][R66.64+0x22] ;  /* 0x00002224425b7981 */ /* 0x000164000c1e1520 */
.L_x_75:
[----:B------:R-:W-:Y:S05]  /*42d0*/  BSYNC B1 ;  /* 0x0000000000017941 */ /* 0x000fea0003800000 */
.L_x_74:
        /* <DEDUP_REMOVED lines=9> */
.L_x_77:
[----:B------:R-:W-:Y:S05]  /*4370*/  BSYNC B1 ;  /* 0x0000000000017941 */ /* 0x000fea0003800000 */
.L_x_76:
[----:B0----5:R-:W-:Y:S01]  /*4380*/  IMAD.U32 R20, R91, 0x10000, RZ ;  /* 0x000100005b147824 */ /* 0x021fe200078e00ff */
[----:B------:R-:W-:Y:S01]  /*4390*/  IADD3 R10, P4, R7, R10, RZ ;  /* 0x0000000a070a7210 */ /* 0x000fe20007f9e0ff */
[----:B------:R-:W-:Y:S01]  /*43a0*/  BSSY B1, `(.L_x_78) ;  /* 0x0000009000017945 */ /* 0x000fe20003800000 */
[----:B------:R-:W-:Y:S01]  /*43b0*/  ISETP.GT.AND P2, PT, R0, 0x88, P2 ;  /* 0x000000880000780c */ /* 0x000fe20001744270 */
[----:B------:R-:W-:-:S04]  /*43c0*/  FMUL R11, R20, R73 ;  /* 0x00000049140b7220 */ /* 0x000fc80000400000 */
[----:B------:R-:W-:-:S05]  /*43d0*/  FFMA R11, R42, R72, R11 ;  /* 0x000000482a0b7223 */ /* 0x000fca000000000b */
[----:B------:R-:W-:Y:S01]  /*43e0*/  F2FP.BF16.F32.PACK_AB R7, RZ, R11 ;  /* 0x0000000bff07723e */ /* 0x000fe200000010ff */
[----:B------:R-:W-:-:S05]  /*43f0*/  IMAD.X R11, R21, 0x1, R5, P4 ;  /* 0x00000001150b7824 */ /* 0x000fca00020e0605 */
[----:B------:R0:W-:Y:S01]  /*4400*/  @P3 STG.E.U16 desc[UR36][R10.64+0x20], R7 ;  /* 0x000020070a003986 */ /* 0x0001e2000c101524 */
[----:B------:R-:W-:Y:S05]  /*4410*/  @!P2 BRA `(.L_x_79) ;  /* 0x000000000004a947 */ /* 0x000fea0003800000 */
[----:B------:R0:W5:Y:S02]  /*4420*/  LDG.E.LTC128B.U16 R91, desc[UR36][R14.64+0x22] ;  /* 0x000022240e5b7981 */ /* 0x000164000c1e1520 */
.L_x_79:
[----:B------:R-:W-:Y:S05]  /*4430*/  BSYNC B1 ;  /* 0x0000000000017941 */ /* 0x000fea0003800000 */
.L_x_78:
        /* <DEDUP_REMOVED lines=9> */
.L_x_81:
[----:B------:R-:W-:Y:S05]  /*44d0*/  BSYNC B1 ;  /* 0x0000000000017941 */ /* 0x000fea0003800000 */
.L_x_80:
        /* <DEDUP_REMOVED lines=9> */
.L_x_83:
[----:B------:R-:W-:Y:S05]  /*4570*/  BSYNC B1 ;  /* 0x0000000000017941 */ /* 0x000fea0003800000 */
.L_x_82:
        /* <DEDUP_REMOVED lines=9> */
.L_x_85:
[----:B------:R-:W-:Y:S05]  /*4610*/  BSYNC B1 ;  /* 0x0000000000017941 */ /* 0x000fea0003800000 */
.L_x_84:
        /* <DEDUP_REMOVED lines=9> */
.L_x_87:
[----:B------:R-:W-:Y:S05]  /*46b0*/  BSYNC B1 ;  /* 0x0000000000017941 */ /* 0x000fea0003800000 */
.L_x_86:
        /* <DEDUP_REMOVED lines=10> */
.L_x_89:
[----:B------:R-:W-:Y:S05]  /*4760*/  BSYNC B1 ;  /* 0x0000000000017941 */ /* 0x000fea0003800000 */
.L_x_88:
        /* <DEDUP_REMOVED lines=10> */
.L_x_91:
[----:B------:R-:W-:Y:S05]  /*4810*/  BSYNC B1 ;  /* 0x0000000000017941 */ /* 0x000fea0003800000 */
.L_x_90:
        /* <DEDUP_REMOVED lines=9> */
.L_x_93:
[----:B------:R-:W-:Y:S05]  /*48b0*/  BSYNC B1 ;  /* 0x0000000000017941 */ /* 0x000fea0003800000 */
.L_x_92:
        /* <DEDUP_REMOVED lines=9> */
.L_x_95:
[----:B------:R-:W-:Y:S05]  /*4950*/  BSYNC B1 ;  /* 0x0000000000017941 */ /* 0x000fea0003800000 */
.L_x_94:
        /* <DEDUP_REMOVED lines=10> */
.L_x_97:
[----:B------:R-:W-:Y:S05]  /*4a00*/  BSYNC B1 ;  /* 0x0000000000017941 */ /* 0x000fea0003800000 */
.L_x_96:
        /* <DEDUP_REMOVED lines=10> */
.L_x_99:
[----:B------:R-:W-:Y:S05]  /*4ab0*/  BSYNC B1 ;  /* 0x0000000000017941 */ /* 0x000fea0003800000 */
.L_x_98:
        /* <DEDUP_REMOVED lines=9> */
.L_x_101:
[----:B------:R-:W-:Y:S05]  /*4b50*/  BSYNC B1 ;  /* 0x0000000000017941 */ /* 0x000fea0003800000 */
.L_x_100:
        /* <DEDUP_REMOVED lines=9> */
.L_x_103:
[----:B------:R-:W-:Y:S05]  /*4bf0*/  BSYNC B1 ;  /* 0x0000000000017941 */ /* 0x000fea0003800000 */
.L_x_102:
        /* <DEDUP_REMOVED lines=9> */
.L_x_105:
[----:B------:R-:W-:Y:S05]  /*4c90*/  BSYNC B1 ;  /* 0x0000000000017941 */ /* 0x000fea0003800000 */
.L_x_104:
        /* <DEDUP_REMOVED lines=9> */
.L_x_107:
[----:B------:R-:W-:Y:S05]  /*4d30*/  BSYNC B1 ;  /* 0x0000000000017941 */ /* 0x000fea0003800000 */
.L_x_106:
        /* <DEDUP_REMOVED lines=9> */
.L_x_109:
[----:B------:R-:W-:Y:S05]  /*4dd0*/  BSYNC B1 ;  /* 0x0000000000017941 */ /* 0x000fea0003800000 */
.L_x_108:
        /* <DEDUP_REMOVED lines=9> */
.L_x_111:
[----:B------:R-:W-:Y:S05]  /*4e70*/  BSYNC B1 ;  /* 0x0000000000017941 */ /* 0x000fea0003800000 */
.L_x_110:
        /* <DEDUP_REMOVED lines=9> */
.L_x_113:
[----:B------:R-:W-:Y:S05]  /*4f10*/  BSYNC B1 ;  /* 0x0000000000017941 */ /* 0x000fea0003800000 */
.L_x_112:
        /* <DEDUP_REMOVED lines=9> */
.L_x_115:
[----:B------:R-:W-:Y:S05]  /*4fb0*/  BSYNC B1 ;  /* 0x0000000000017941 */ /* 0x000fea0003800000 */
.L_x_114:
        /* <DEDUP_REMOVED lines=9> */
.L_x_117:
[----:B------:R-:W-:Y:S05]  /*5050*/  BSYNC B1 ;  /* 0x0000000000017941 */ /* 0x000fea0003800000 */
.L_x_116:
        /* <DEDUP_REMOVED lines=9> */
.L_x_119:
[----:B------:R-:W-:Y:S05]  /*50f0*/  BSYNC B1 ;  /* 0x0000000000017941 */ /* 0x000fea0003800000 */
.L_x_118:
[----:B------:R-:W-:Y:S05]  /*5100*/  @!P0 BRA `(.L_x_120) ;  /* 0x0000000c00a08947 */ /* 0x000fea0003800000 */
[----:B-----5:R-:W-:-:S04]  /*5110*/  IMAD.U32 R0, R91, 0x10000, RZ ;  /* 0x000100005b007824 */ /* 0x020fc800078e00ff */
[----:B------:R-:W-:-:S04]  /*5120*/  FMUL R0, R0, R73 ;  /* 0x0000004900007220 */ /* 0x000fc80000400000 */
[----:B------:R-:W-:-:S05]  /*5130*/  FFMA R0, R31, R72, R0 ;  /* 0x000000481f007223 */ /* 0x000fca0000000000 */
[----:B------:R-:W-:-:S05]  /*5140*/  F2FP.BF16.F32.PACK_AB R0, RZ, R0 ;  /* 0x00000000ff00723e */ /* 0x000fca00000010ff */
[----:B------:R0:W-:Y:S01]  /*5150*/  STG.E.U16 desc[UR36][R10.64+0x52], R0 ;  /* 0x000052000a007986 */ /* 0x0001e2000c101524 */
[----:B------:R-:W-:Y:S05]  /*5160*/  BRA `(.L_x_120) ;  /* 0x0000000c00887947 */ /* 0x000fea0003800000 */
.L_x_29:
[----:B------:R-:W-:Y:S01]  /*5170*/  ULDC.64 UR4, c[0x0][0x5c0] ;  /* 0x0001700000047ab9 */ /* 0x000fe20000000a00 */
[-C--:B------:R-:W-:Y:S01]  /*5180*/  FMUL R64, R64, R72.reuse ;  /* 0x0000004840407220 */ /* 0x080fe20000400000 */
[----:B------:R-:W-:Y:S01]  /*5190*/  LEA R8, P2, R80, UR4, 0x1 ;  /* 0x0000000450087c11 */ /* 0x000fe2000f8408ff */
[----:B------:R-:W-:Y:S01]  /*51a0*/  IMAD.SHL.U32 R23, R4, 0x10, RZ ;  /* 0x0000001004177824 */ /* 0x000fe200078e00ff */
[----:B------:R-:W-:Y:S01]  /*51b0*/  ISETP.GT.AND P3, PT, R6, 0x1, PT ;  /* 0x000000010600780c */ /* 0x000fe20003f64270 */
[----:B------:R-:W-:Y:S01]  /*51c0*/  FMUL R65, R65, R72 ;  /* 0x0000004841417220 */ /* 0x000fe20000400000 */
[----:B------:R-:W-:Y:S01]  /*51d0*/  F2FP.BF16.F32.PACK_AB R64, RZ, R64 ;  /* 0x00000040ff40723e */ /* 0x000fe200000010ff */
[-C--:B------:R-:W-:Y:S01]  /*51e0*/  FMUL R67, R67, R72.reuse ;  /* 0x0000004843437220 */ /* 0x080fe20000400000 */
[----:B------:R-:W-:Y:S01]  /*51f0*/  LEA.HI.X R9, R80, UR5, R87, 0x1, P2 ;  /* 0x0000000550097c11 */ /* 0x000fe200090f0c57 */
[-C--:B------:R-:W-:Y:S01]  /*5200*/  FMUL R66, R66, R72.reuse ;  /* 0x0000004842427220 */ /* 0x080fe20000400000 */
[----:B------:R-:W-:Y:S01]  /*5210*/  ISETP.GT.AND P2, PT, R0, RZ, P3 ;  /* 0x000000ff0000720c */ /* 0x000fe20001f44270 */
[-C--:B------:R-:W-:Y:S01]  /*5220*/  FMUL R69, R69, R72.reuse ;  /* 0x0000004845457220 */ /* 0x080fe20000400000 */
[----:B------:R-:W-:Y:S01]  /*5230*/  SHF.L.U64.HI R7, R4, 0x4, R5 ;  /* 0x0000000404077819 */ /* 0x000fe20000010205 */
[----:B------:R-:W-:Y:S01]  /*5240*/  @P1 STG.E.U16 desc[UR36][R8.64], R64 ;  /* 0x0000004008001986 */ /* 0x000fe2000c101524 */
[----:B------:R-:W-:Y:S01]  /*5250*/  ISETP.GT.AND P1, PT, R0, 0x8, P3 ;  /* 0x000000080000780c */ /* 0x000fe20001f24270 */
[----:B------:R-:W-:Y:S01]  /*5260*/  FMUL R68, R68, R72 ;  /* 0x0000004844447220 */ /* 0x000fe20000400000 */
[----:B------:R-:W-:Y:S01]  /*5270*/  IADD3 R14, P4, R23, R8, RZ ;  /* 0x00000008170e7210 */ /* 0x000fe20007f9e0ff */
[-C--:B------:R-:W-:Y:S01]  /*5280*/  FMUL R71, R71, R72.reuse ;  /* 0x0000004847477220 */ /* 0x080fe20000400000 */
[----:B------:R-:W-:Y:S01]  /*5290*/  F2FP.BF16.F32.PACK_AB R65, RZ, R65 ;  /* 0x00000041ff41723e */ /* 0x000fe200000010ff */
[----:B------:R-:W-:Y:S01]  /*52a0*/  FMUL R70, R70, R72 ;  /* 0x0000004846467220 */ /* 0x000fe20000400000 */
[----:B------:R-:W-:Y:S01]  /*52b0*/  F2FP.BF16.F32.PACK_AB R67, RZ, R67 ;  /* 0x00000043ff43723e */ /* 0x000fe200000010ff */
[----:B------:R-:W-:Y:S01]  /*52c0*/  IMAD.X R15, R7, 0x1, R9, P4 ;  /* 0x00000001070f7824 */ /* 0x000fe200020e0609 */
[----:B------:R-:W-:Y:S01]  /*52d0*/  ISETP.GT.AND P5, PT, R0, 0x8, P0 ;  /* 0x000000080000780c */ /* 0x000fe200007a4270 */
[----:B------:R-:W-:Y:S01]  /*52e0*/  @P2 STG.E.U16 desc[UR36][R8.64+0x2], R65 ;  /* 0x0000024108002986 */ /* 0x000fe2000c101524 */
[----:B------:R-:W-:Y:S01]  /*52f0*/  F2FP.BF16.F32.PACK_AB R66, RZ, R66 ;  /* 0x00000042ff42723e */ /* 0x000fe200000010ff */
[----:B------:R-:W-:Y:S01]  /*5300*/  FMUL R56, R56, R72 ;  /* 0x0000004838387220 */ /* 0x000fe20000400000 */
[C---:B------:R-:W-:Y:S01]  /*5310*/  ISETP.GT.AND P2, PT, R6.reuse, 0x8, PT ;  /* 0x000000080600780c */ /* 0x040fe20003f44270 */
[----:B------:R-:W-:Y:S01]  /*5320*/  @P1 STG.E.U16 desc[UR36][R14.64+0x2], R67 ;  /* 0x000002430e001986 */ /* 0x000fe2000c101524 */
[----:B------:R-:W-:Y:S01]  /*5330*/  ISETP.GT.AND P1, PT, R6, 0x9, PT ;  /* 0x000000090600780c */ /* 0x000fe20003f24270 */
[----:B------:R-:W-:Y:S01]  /*5340*/  IMAD R5, R5, 0xf0, RZ ;  /* 0x000000f005057824 */ /* 0x000fe200078e02ff */
[----:B------:R-:W-:Y:S01]  /*5350*/  F2FP.BF16.F32.PACK_AB R69, RZ, R69 ;  /* 0x00000045ff45723e */ /* 0x000fe200000010ff */
[----:B------:R-:W-:Y:S01]  /*5360*/  IMAD.WIDE.U32 R10, R4, 0xf0, R14 ;  /* 0x000000f0040a7825 */ /* 0x000fe200078e000e */
[----:B------:R-:W-:-:S03]  /*5370*/  ISETP.GT.AND P4, PT, R0, RZ, P1 ;  /* 0x000000ff0000720c */ /* 0x000fc60000f84270 */
[----:B------:R-:W-:Y:S01]  /*5380*/  FMUL R57, R57, R72 ;  /* 0x0000004839397220 */ /* 0x000fe20000400000 */
[----:B------:R-:W-:Y:S01]  /*5390*/  F2FP.BF16.F32.PACK_AB R68, RZ, R68 ;  /* 0x00000044ff44723e */ /* 0x000fe200000010ff */
[----:B------:R-:W-:Y:S01]  /*53a0*/  @P5 STG.E.U16 desc[UR36][R14.64], R66 ;  /* 0x000000420e005986 */ /* 0x000fe2000c101524 */
[----:B------:R-:W-:Y:S01]  /*53b0*/  ISETP.GT.AND P5, PT, R0, RZ, P2 ;  /* 0x000000ff0000720c */ /* 0x000fe200017a4270 */
[----:B------:R-:W-:Y:S01]  /*53c0*/  IMAD.IADD R11, R5, 0x1, R11 ;  /* 0x00000001050b7824 */ /* 0x000fe200078e020b */
[----:B------:R-:W-:Y:S01]  /*53d0*/  F2FP.BF16.F32.PACK_AB R71, RZ, R71 ;  /* 0x00000047ff47723e */ /* 0x000fe200000010ff */
[----:B------:R-:W-:Y:S01]  /*53e0*/  FMUL R58, R58, R72 ;  /* 0x000000483a3a7220 */ /* 0x000fe20000400000 */
[----:B------:R-:W-:Y:S01]  /*53f0*/  F2FP.BF16.F32.PACK_AB R70, RZ, R70 ;  /* 0x00000046ff46723e */ /* 0x000fe200000010ff */
[----:B------:R-:W-:Y:S01]  /*5400*/  FMUL R59, R59, R72 ;  /* 0x000000483b3b7220 */ /* 0x000fe20000400000 */
[----:B------:R-:W-:Y:S01]  /*5410*/  F2FP.BF16.F32.PACK_AB R56, RZ, R56 ;  /* 0x00000038ff38723e */ /* 0x000fe200000010ff */
[-C--:B------:R-:W-:Y:S01]  /*5420*/  FMUL R60, R60, R72.reuse ;  /* 0x000000483c3c7220 */ /* 0x080fe20000400000 */
[----:B------:R-:W-:Y:S01]  /*5430*/  F2FP.BF16.F32.PACK_AB R57, RZ, R57 ;  /* 0x00000039ff39723e */ /* 0x000fe200000010ff */
[----:B------:R-:W-:Y:S01]  /*5440*/  @P4 STG.E.U16 desc[UR36][R8.64+0x12], R69 ;  /* 0x0000124508004986 */ /* 0x000fe2000c101524 */
[C---:B------:R-:W-:Y:S01]  /*5450*/  ISETP.GT.AND P4, PT, R0.reuse, 0x8, P1 ;  /* 0x000000080000780c */ /* 0x040fe20000f84270 */
[----:B------:R-:W-:Y:S01]  /*5460*/  FMUL R61, R61, R72 ;  /* 0x000000483d3d7220 */ /* 0x000fe20000400000 */
[----:B------:R-:W-:Y:S01]  /*5470*/  F2FP.BF16.F32.PACK_AB R58, RZ, R58 ;  /* 0x0000003aff3a723e */ /* 0x000fe200000010ff */
[----:B------:R-:W-:Y:S01]  /*5480*/  @P5 STG.E.U16 desc[UR36][R8.64+0x10], R68 ;  /* 0x0000104408005986 */ /* 0x000fe2000c101524 */
[----:B------:R-:W-:Y:S01]  /*5490*/  ISETP.GT.AND P5, PT, R0, 0x8, P2 ;  /* 0x000000080000780c */ /* 0x000fe200017a4270 */
[-C--:B------:R-:W-:Y:S01]  /*54a0*/  FMUL R62, R62, R72.reuse ;  /* 0x000000483e3e7220 */ /* 0x080fe20000400000 */
[----:B------:R-:W-:Y:S01]  /*54b0*/  F2FP.BF16.F32.PACK_AB R59, RZ, R59 ;  /* 0x0000003bff3b723e */ /* 0x000fe200000010ff */
[----:B------:R-:W-:Y:S01]  /*54c0*/  FMUL R63, R63, R72 ;  /* 0x000000483f3f7220 */ /* 0x000fe20000400000 */
[----:B------:R-:W-:Y:S01]  /*54d0*/  F2FP.BF16.F32.PACK_AB R60, RZ, R60 ;  /* 0x0000003cff3c723e */ /* 0x000fe200000010ff */
[-C--:B------:R-:W-:Y:S01]  /*54e0*/  FMUL R49, R49, R72.reuse ;  /* 0x0000004831317220 */ /* 0x080fe20000400000 */
[----:B------:R-:W-:Y:S01]  /*54f0*/  F2FP.BF16.F32.PACK_AB R61, RZ, R61 ;  /* 0x0000003dff3d723e */ /* 0x000fe200000010ff */
[----:B------:R-:W-:Y:S01]  /*5500*/  FMUL R48, R48, R72 ;  /* 0x0000004830307220 */ /* 0x000fe20000400000 */
[----:B------:R-:W-:Y:S01]  /*5510*/  F2FP.BF16.F32.PACK_AB R62, RZ, R62 ;  /* 0x0000003eff3e723e */ /* 0x000fe200000010ff */
[----:B------:R-:W-:Y:S01]  /*5520*/  @P4 STG.E.U16 desc[UR36][R14.64+0x12], R71 ;  /* 0x000012470e004986 */ /* 0x000fe2000c101524 */
[----:B------:R-:W-:Y:S01]  /*5530*/  ISETP.GT.AND P4, PT, R0, 0x80, P0 ;  /* 0x000000800000780c */ /* 0x000fe20000784270 */
[-C--:B------:R-:W-:Y:S01]  /*5540*/  FMUL R50, R50, R72.reuse ;  /* 0x0000004832327220 */ /* 0x080fe20000400000 */
[C---:B------:R-:W-:Y:S01]  /*5550*/  ISETP.GT.AND P0, PT, R0.reuse, 0x88, P0 ;  /* 0x000000880000780c */ /* 0x040fe20000704270 */
[----:B------:R-:W-:Y:S01]  /*5560*/  @P5 STG.E.U16 desc[UR36][R14.64+0x10], R70 ;  /* 0x000010460e005986 */ /* 0x000fe2000c101524 */
[C---:B------:R-:W-:Y:S01]  /*5570*/  ISETP.GT.AND P5, PT, R0.reuse, 0x80, P3 ;  /* 0x000000800000780c */ /* 0x040fe20001fa4270 */
[-C--:B------:R-:W-:Y:S01]  /*5580*/  FMUL R51, R51, R72.reuse ;  /* 0x0000004833337220 */ /* 0x080fe20000400000 */
[----:B------:R-:W-:Y:S01]  /*5590*/  ISETP.GT.AND P3, PT, R0, 0x88, P3 ;  /* 0x000000880000780c */ /* 0x000fe20001f64270 */
[-C--:B------:R-:W-:Y:S01]  /*55a0*/  FMUL R52, R52, R72.reuse ;  /* 0x0000004834347220 */ /* 0x080fe20000400000 */
[----:B------:R-:W-:Y:S01]  /*55b0*/  F2FP.BF16.F32.PACK_AB R63, RZ, R63 ;  /* 0x0000003fff3f723e */ /* 0x000fe200000010ff */
[-C--:B------:R-:W-:Y:S01]  /*55c0*/  FMUL R53, R53, R72.reuse ;  /* 0x0000004835357220 */ /* 0x080fe20000400000 */
[----:B------:R-:W-:Y:S01]  /*55d0*/  F2FP.BF16.F32.PACK_AB R49, RZ, R49 ;  /* 0x00000031ff31723e */ /* 0x000fe200000010ff */
[----:B------:R-:W-:Y:S01]  /*55e0*/  FMUL R54, R54, R72 ;  /* 0x0000004836367220 */ /* 0x000fe20000400000 */
[----:B------:R-:W-:Y:S01]  /*55f0*/  F2FP.BF16.F32.PACK_AB R48, RZ, R48 ;  /* 0x00000030ff30723e */ /* 0x000fe200000010ff */
[----:B------:R0:W-:Y:S01]  /*5600*/  @P4 STG.E.U16 desc[UR36][R10.64], R56 ;  /* 0x000000380a004986 */ /* 0x0001e2000c101524 */
[----:B------:R-:W-:Y:S01]  /*5610*/  IADD3 R12, P4, R23, R10, RZ ;  /* 0x0000000a170c7210 */ /* 0x000fe20007f9e0ff */
[----:B------:R-:W-:Y:S01]  /*5620*/  FMUL R55, R55, R72 ;  /* 0x0000004837377220 */ /* 0x000fe20000400000 */
[----:B------:R-:W-:Y:S01]  /*5630*/  F2FP.BF16.F32.PACK_AB R50, RZ, R50 ;  /* 0x00000032ff32723e */ /* 0x000fe200000010ff */
[----:B------:R1:W-:Y:S01]  /*5640*/  @P5 STG.E.U16 desc[UR36][R10.64+0x2], R57 ;  /* 0x000002390a005986 */ /* 0x0003e2000c101524 */
[C---:B------:R-:W-:Y:S01]  /*5650*/  ISETP.GT.AND P5, PT, R0.reuse, 0x80, P2 ;  /* 0x000000800000780c */ /* 0x040fe200017a4270 */
[--C-:B------:R-:W-:Y:S01]  /*5660*/  IMAD.X R13, R7, 0x1, R11.reuse, P4 ;  /* 0x00000001070d7824 */ /* 0x100fe200020e060b */
[----:B------:R-:W-:Y:S01]  /*5670*/  ISETP.GT.AND P4, PT, R0, 0x80, P1 ;  /* 0x000000800000780c */ /* 0x000fe20000f84270 */
[-C--:B------:R-:W-:Y:S01]  /*5680*/  FMUL R40, R40, R72.reuse ;  /* 0x0000004828287220 */ /* 0x080fe20000400000 */
[----:B------:R-:W-:Y:S01]  /*5690*/  ISETP.GT.AND P1, PT, R0, 0x88, P1 ;  /* 0x000000880000780c */ /* 0x000fe20000f24270 */
[-C--:B------:R-:W-:Y:S01]  /*56a0*/  FMUL R41, R41, R72.reuse ;  /* 0x0000004829297220 */ /* 0x080fe20000400000 */
[----:B------:R-:W-:Y:S01]  /*56b0*/  @P0 STG.E.U16 desc[UR36][R12.64], R58 ;  /* 0x0000003a0c000986 */ /* 0x000fe2000c101524 */
[----:B------:R-:W-:Y:S01]  /*56c0*/  ISETP.GT.AND P0, PT, R6, 0x11, PT ;  /* 0x000000110600780c */ /* 0x000fe20003f04270 */
[-C--:B------:R-:W-:Y:S01]  /*56d0*/  FMUL R42, R42, R72.reuse ;  /* 0x000000482a2a7220 */ /* 0x080fe20000400000 */
[----:B------:R-:W-:Y:S01]  /*56e0*/  F2FP.BF16.F32.PACK_AB R51, RZ, R51 ;  /* 0x00000033ff33723e */ /* 0x000fe200000010ff */
[----:B------:R-:W-:Y:S01]  /*56f0*/  FMUL R43, R43, R72 ;  /* 0x000000482b2b7220 */ /* 0x000fe20000400000 */
[----:B------:R-:W-:Y:S01]  /*5700*/  F2FP.BF16.F32.PACK_AB R52, RZ, R52 ;  /* 0x00000034ff34723e */ /* 0x000fe200000010ff */
[----:B------:R-:W-:Y:S01]  /*5710*/  FMUL R44, R44, R72 ;  /* 0x000000482c2c7220 */ /* 0x000fe20000400000 */
[--C-:B------:R-:W-:Y:S01]  /*5720*/  @P5 IMAD.MOV.U32 R20, RZ, RZ, R10.reuse ;  /* 0x000000ffff145224 */ /* 0x100fe200078e000a */
[----:B------:R-:W-:Y:S01]  /*5730*/  F2FP.BF16.F32.PACK_AB R53, RZ, R53 ;  /* 0x00000035ff35723e */ /* 0x000fe200000010ff */
[--C-:B------:R-:W-:Y:S01]  /*5740*/  @P5 IMAD.MOV.U32 R21, RZ, RZ, R11.reuse ;  /* 0x000000ffff155224 */ /* 0x100fe200078e000b */
[----:B------:R-:W-:Y:S01]  /*5750*/  F2FP.BF16.F32.PACK_AB R54, RZ, R54 ;  /* 0x00000036ff36723e */ /* 0x000fe200000010ff */
[----:B0-----:R-:W-:Y:S01]  /*5760*/  @P4 IMAD.MOV.U32 R56, RZ, RZ, R10 ;  /* 0x000000ffff384224 */ /* 0x001fe200078e000a */
[----:B------:R-:W-:Y:S01]  /*5770*/  F2FP.BF16.F32.PACK_AB R55, RZ, R55 ;  /* 0x00000037ff37723e */ /* 0x000fe200000010ff */
[----:B-1----:R-:W-:Y:S01]  /*5780*/  @P4 IMAD.MOV.U32 R57, RZ, RZ, R11 ;  /* 0x000000ffff394224 */ /* 0x002fe200078e000b */
[----:B------:R-:W-:Y:S01]  /*5790*/  F2FP.BF16.F32.PACK_AB R40, RZ, R40 ;  /* 0x00000028ff28723e */ /* 0x000fe200000010ff */
[--C-:B------:R-:W-:Y:S01]  /*57a0*/  @P3 IMAD.MOV.U32 R10, RZ, RZ, R12.reuse ;  /* 0x000000ffff0a3224 */ /* 0x100fe200078e000c */
[----:B------:R-:W-:Y:S01]  /*57b0*/  F2FP.BF16.F32.PACK_AB R41, RZ, R41 ;  /* 0x00000029ff29723e */ /* 0x000fe200000010ff */
[--C-:B------:R-:W-:Y:S01]  /*57c0*/  @P3 IMAD.MOV.U32 R11, RZ, RZ, R13.reuse ;  /* 0x000000ffff0b3224 */ /* 0x100fe200078e000d */
[----:B------:R-:W-:Y:S01]  /*57d0*/  F2FP.BF16.F32.PACK_AB R42, RZ, R42 ;  /* 0x0000002aff2a723e */ /* 0x000fe200000010ff */
[-C--:B------:R-:W-:Y:S01]  /*57e0*/  FMUL R45, R45, R72.reuse ;  /* 0x000000482d2d7220 */ /* 0x080fe20000400000 */
[-C--:B------:R-:W-:Y:S01]  /*57f0*/  FMUL R46, R46, R72.reuse ;  /* 0x000000482e2e7220 */ /* 0x080fe20000400000 */
[----:B------:R-:W-:Y:S01]  /*5800*/  F2FP.BF16.F32.PACK_AB R43, RZ, R43 ;  /* 0x0000002bff2b723e */ /* 0x000fe200000010ff */
[----:B------:R0:W-:Y:S01]  /*5810*/  @P3 STG.E.U16 desc[UR36][R10.64+0x2], R59 ;  /* 0x0000023b0a003986 */ /* 0x0001e2000c101524 */
[----:B------:R-:W-:Y:S01]  /*5820*/  ISETP.GT.AND P3, PT, R0, 0x88, P2 ;  /* 0x000000880000780c */ /* 0x000fe20001764270 */
[-C--:B------:R-:W-:Y:S01]  /*5830*/  FMUL R47, R47, R72.reuse ;  /* 0x000000482f2f7220 */ /* 0x080fe20000400000 */
[----:B------:R-:W-:Y:S01]  /*5840*/  ISETP.GT.AND P2, PT, R6, 0x10, PT ;  /* 0x000000100600780c */ /* 0x000fe20003f44270 */
[----:B------:R-:W-:Y:S01]  /*5850*/  @P5 STG.E.U16 desc[UR36][R20.64+0x10], R60 ;  /* 0x0000103c14005986 */ /* 0x000fe2000c101524 */
[----:B------:R-:W-:Y:S01]  /*5860*/  ISETP.GT.AND P5, PT, R0, RZ, P0 ;  /* 0x000000ff0000720c */ /* 0x000fe200007a4270 */
[----:B------:R-:W-:Y:S01]  /*5870*/  FMUL R32, R32, R72 ;  /* 0x0000004820207220 */ /* 0x000fe20000400000 */
[----:B------:R-:W-:Y:S01]  /*5880*/  F2FP.BF16.F32.PACK_AB R44, RZ, R44 ;  /* 0x0000002cff2c723e */ /* 0x000fe200000010ff */
[----:B------:R-:W-:Y:S01]  /*5890*/  @P4 STG.E.U16 desc[UR36][R56.64+0x12], R61 ;  /* 0x0000123d38004986 */ /* 0x000fe2000c101524 */
[----:B------:R-:W-:Y:S01]  /*58a0*/  ISETP.GT.AND P4, PT, R0, RZ, P2 ;  /* 0x000000ff0000720c */ /* 0x000fe20001784270 */
[-C--:B------:R-:W-:Y:S01]  /*58b0*/  FMUL R33, R33, R72.reuse ;  /* 0x0000004821217220 */ /* 0x080fe20000400000 */
[----:B------:R-:W-:Y:S01]  /*58c0*/  F2FP.BF16.F32.PACK_AB R45, RZ, R45 ;  /* 0x0000002dff2d723e */ /* 0x000fe200000010ff */
[----:B------:R-:W-:Y:S01]  /*58d0*/  FMUL R34, R34, R72 ;  /* 0x0000004822227220 */ /* 0x000fe20000400000 */
[----:B------:R-:W-:Y:S01]  /*58e0*/  F2FP.BF16.F32.PACK_AB R46, RZ, R46 ;  /* 0x0000002eff2e723e */ /* 0x000fe200000010ff */
[----:B0-----:R-:W-:Y:S01]  /*58f0*/  @P3 IMAD.MOV.U32 R10, RZ, RZ, R12 ;  /* 0x000000ffff0a3224 */ /* 0x001fe200078e000c */
[----:B------:R-:W-:Y:S01]  /*5900*/  F2FP.BF16.F32.PACK_AB R47, RZ, R47 ;  /* 0x0000002fff2f723e */ /* 0x000fe200000010ff */
[----:B------:R-:W-:-:S02]  /*5910*/  @P3 IMAD.MOV.U32 R11, RZ, RZ, R13 ;  /* 0x000000ffff0b3224 */ /* 0x000fc400078e000d */
[----:B------:R-:W-:Y:S01]  /*5920*/  FMUL R35, R35, R72 ;  /* 0x0000004823237220 */ /* 0x000fe20000400000 */
[----:B------:R-:W-:Y:S01]  /*5930*/  F2FP.BF16.F32.PACK_AB R32, RZ, R32 ;  /* 0x00000020ff20723e */ /* 0x000fe200000010ff */
[-C--:B------:R-:W-:Y:S01]  /*5940*/  FMUL R36, R36, R72.reuse ;  /* 0x0000004824247220 */ /* 0x080fe20000400000 */
[----:B------:R-:W-:Y:S01]  /*5950*/  F2FP.BF16.F32.PACK_AB R33, RZ, R33 ;  /* 0x00000021ff21723e */ /* 0x000fe200000010ff */
[----:B------:R0:W-:Y:S01]  /*5960*/  @P3 STG.E.U16 desc[UR36][R10.64+0x10], R62 ;  /* 0x0000103e0a003986 */ /* 0x0001e2000c101524 */
[----:B------:R-:W-:Y:S01]  /*5970*/  ISETP.GT.AND P3, PT, R0, 0x8, P2 ;  /* 0x000000080000780c */ /* 0x000fe20001764270 */
[----:B------:R-:W-:Y:S01]  /*5980*/  FMUL R37, R37, R72 ;  /* 0x0000004825257220 */ /* 0x000fe20000400000 */
[----:B------:R-:W-:Y:S01]  /*5990*/  F2FP.BF16.F32.PACK_AB R34, RZ, R34 ;  /* 0x00000022ff22723e */ /* 0x000fe200000010ff */
[----:B------:R1:W-:Y:S01]  /*59a0*/  @P1 STG.E.U16 desc[UR36][R12.64+0x12], R63 ;  /* 0x0000123f0c001986 */ /* 0x0003e2000c101524 */
[----:B------:R-:W-:Y:S01]  /*59b0*/  ISETP.GT.AND P1, PT, R6, 0x18, PT ;  /* 0x000000180600780c */ /* 0x000fe20003f24270 */
[-C--:B------:R-:W-:Y:S01]  /*59c0*/  FMUL R38, R38, R72.reuse ;  /* 0x0000004826267220 */ /* 0x080fe20000400000 */
[----:B------:R-:W-:Y:S01]  /*59d0*/  F2FP.BF16.F32.PACK_AB R35, RZ, R35 ;  /* 0x00000023ff23723e */ /* 0x000fe200000010ff */
[----:B------:R1:W-:Y:S01]  /*59e0*/  @P5 STG.E.U16 desc[UR36][R8.64+0x22], R49 ;  /* 0x0000223108005986 */ /* 0x0003e2000c101524 */
[C---:B------:R-:W-:Y:S01]  /*59f0*/  ISETP.GT.AND P5, PT, R0.reuse, 0x8, P0 ;  /* 0x000000080000780c */ /* 0x040fe200007a4270 */
[----:B------:R-:W-:Y:S01]  /*5a00*/  FMUL R39, R39, R72 ;  /* 0x0000004827277220 */ /* 0x000fe20000400000 */
[----:B------:R-:W-:Y:S01]  /*5a10*/  F2FP.BF16.F32.PACK_AB R36, RZ, R36 ;  /* 0x00000024ff24723e */ /* 0x000fe200000010ff */
[----:B------:R1:W-:Y:S01]  /*5a20*/  @P4 STG.E.U16 desc[UR36][R8.64+0x20], R48 ;  /* 0x0000203008004986 */ /* 0x0003e2000c101524 */
[----:B------:R-:W-:Y:S01]  /*5a30*/  ISETP.GT.AND P4, PT, R0, RZ, P1 ;  /* 0x000000ff0000720c */ /* 0x000fe20000f84270 */
[----:B0-----:R-:W-:Y:S01]  /*5a40*/  IMAD.WIDE.U32 R10, R4, 0xf0, R14 ;  /* 0x000000f0040a7825 */ /* 0x001fe200078e000e */
[----:B------:R-:W-:Y:S01]  /*5a50*/  F2FP.BF16.F32.PACK_AB R37, RZ, R37 ;  /* 0x00000025ff25723e */ /* 0x000fe200000010ff */
[----:B------:R1:W-:Y:S01]  /*5a60*/  @P3 STG.E.U16 desc[UR36][R14.64+0x20], R50 ;  /* 0x000020320e003986 */ /* 0x0003e2000c101524 */
[----:B------:R-:W-:Y:S01]  /*5a70*/  ISETP.GT.AND P3, PT, R6, 0x19, PT ;  /* 0x000000190600780c */ /* 0x000fe20003f64270 */
[----:B------:R-:W-:Y:S01]  /*5a80*/  IMAD.IADD R11, R5, 0x1, R11 ;  /* 0x00000001050b7824 */ /* 0x000fe200078e020b */
[----:B------:R-:W-:Y:S01]  /*5a90*/  F2FP.BF16.F32.PACK_AB R38, RZ, R38 ;  /* 0x00000026ff26723e */ /* 0x000fe200000010ff */
[-C--:B------:R-:W-:Y:S01]  /*5aa0*/  FMUL R24, R24, R72.reuse ;  /* 0x0000004818187220 */ /* 0x080fe20000400000 */
[----:B------:R-:W-:Y:S01]  /*5ab0*/  F2FP.BF16.F32.PACK_AB R39, RZ, R39 ;  /* 0x00000027ff27723e */ /* 0x000fe200000010ff */
[----:B------:R1:W-:Y:S01]  /*5ac0*/  @P5 STG.E.U16 desc[UR36][R14.64+0x22], R51 ;  /* 0x000022330e005986 */ /* 0x0003e2000c101524 */
[C---:B------:R-:W-:Y:S01]  /*5ad0*/  ISETP.GT.AND P5, PT, R0.reuse, RZ, P3 ;  /* 0x000000ff0000720c */ /* 0x040fe20001fa4270 */
[----:B------:R-:W-:Y:S01]  /*5ae0*/  FMUL R25, R25, R72 ;  /* 0x0000004819197220 */ /* 0x000fe20000400000 */
[----:B------:R-:W-:Y:S01]  /*5af0*/  F2FP.BF16.F32.PACK_AB R24, RZ, R24 ;  /* 0x00000018ff18723e */ /* 0x000fe200000010ff */
[----:B------:R1:W-:Y:S01]  /*5b00*/  @P4 STG.E.U16 desc[UR36][R8.64+0x30], R52 ;  /* 0x0000303408004986 */ /* 0x0003e2000c101524 */
[----:B------:R-:W-:Y:S01]  /*5b10*/  ISETP.GT.AND P4, PT, R0, 0x8, P1 ;  /* 0x000000080000780c */ /* 0x000fe20000f84270 */
[-C--:B------:R-:W-:Y:S01]  /*5b20*/  FMUL R26, R26, R72.reuse ;  /* 0x000000481a1a7220 */ /* 0x080fe20000400000 */
[----:B------:R-:W-:Y:S01]  /*5b30*/  F2FP.BF16.F32.PACK_AB R25, RZ, R25 ;  /* 0x00000019ff19723e */ /* 0x000fe200000010ff */
[-C--:B------:R-:W-:Y:S01]  /*5b40*/  FMUL R27, R27, R72.reuse ;  /* 0x000000481b1b7220 */ /* 0x080fe20000400000 */
[-C--:B------:R-:W-:Y:S01]  /*5b50*/  FMUL R28, R28, R72.reuse ;  /* 0x000000481c1c7220 */ /* 0x080fe20000400000 */
[-C--:B------:R-:W-:Y:S01]  /*5b60*/  FMUL R29, R29, R72.reuse ;  /* 0x000000481d1d7220 */ /* 0x080fe20000400000 */
[-C--:B------:R-:W-:Y:S01]  /*5b70*/  FMUL R30, R30, R72.reuse ;  /* 0x000000481e1e7220 */ /* 0x080fe20000400000 */
[----:B------:R-:W-:Y:S01]  /*5b80*/  FMUL R31, R31, R72 ;  /* 0x000000481f1f7220 */ /* 0x000fe20000400000 */
[----:B------:R-:W-:Y:S01]  /*5b90*/  F2FP.BF16.F32.PACK_AB R26, RZ, R26 ;  /* 0x0000001aff1a723e */ /* 0x000fe200000010ff */
[----:B------:R1:W-:Y:S01]  /*5ba0*/  @P5 STG.E.U16 desc[UR36][R8.64+0x32], R53 ;  /* 0x0000323508005986 */ /* 0x0003e2000c101524 */
[----:B------:R-:W-:-:S02]  /*5bb0*/  ISETP.GT.AND P5, PT, R0, 0x8, P3 ;  /* 0x000000080000780c */ /* 0x000fc40001fa4270 */
[----:B------:R-:W-:Y:S01]  /*5bc0*/  F2FP.BF16.F32.PACK_AB R27, RZ, R27 ;  /* 0x0000001bff1b723e */ /* 0x000fe200000010ff */
[----:B------:R1:W-:Y:S01]  /*5bd0*/  @P4 STG.E.U16 desc[UR36][R14.64+0x30], R54 ;  /* 0x000030360e004986 */ /* 0x0003e2000c101524 */
[C---:B------:R-:W-:Y:S02]  /*5be0*/  ISETP.GT.AND P4, PT, R0.reuse, 0x80, P2 ;  /* 0x000000800000780c */ /* 0x040fe40001784270 */
[----:B------:R-:W-:Y:S02]  /*5bf0*/  ISETP.GT.AND P2, PT, R0, 0x88, P2 ;  /* 0x000000880000780c */ /* 0x000fe40001744270 */
[----:B------:R-:W-:Y:S02]  /*5c00*/  F2FP.BF16.F32.PACK_AB R28, RZ, R28 ;  /* 0x0000001cff1c723e */ /* 0x000fe400000010ff */
[----:B------:R-:W-:Y:S02]  /*5c10*/  F2FP.BF16.F32.PACK_AB R29, RZ, R29 ;  /* 0x0000001dff1d723e */ /* 0x000fe400000010ff */
[----:B------:R-:W-:Y:S01]  /*5c20*/  F2FP.BF16.F32.PACK_AB R30, RZ, R30 ;  /* 0x0000001eff1e723e */ /* 0x000fe200000010ff */
[----:B------:R1:W-:Y:S01]  /*5c30*/  @P5 STG.E.U16 desc[UR36][R14.64+0x32], R55 ;  /* 0x000032370e005986 */ /* 0x0003e2000c101524 */
[----:B------:R-:W-:-:S02]  /*5c40*/  IADD3 R4, P5, R23, R10, RZ ;  /* 0x0000000a17047210 */ /* 0x000fc40007fbe0ff */
[----:B------:R-:W-:Y:S01]  /*5c50*/  F2FP.BF16.F32.PACK_AB R31, RZ, R31 ;  /* 0x0000001fff1f723e */ /* 0x000fe200000010ff */
[----:B------:R1:W-:Y:S01]  /*5c60*/  @P4 STG.E.U16 desc[UR36][R10.64+0x20], R40 ;  /* 0x000020280a004986 */ /* 0x0003e2000c101524 */
[C---:B------:R-:W-:Y:S01]  /*5c70*/  ISETP.GT.AND P4, PT, R0.reuse, 0x80, P0 ;  /* 0x000000800000780c */ /* 0x040fe20000784270 */
[----:B------:R-:W-:Y:S01]  /*5c80*/  IMAD.X R5, R7, 0x1, R11, P5 ;  /* 0x0000000107057824 */ /* 0x000fe200028e060b */
[C---:B------:R-:W-:Y:S02]  /*5c90*/  ISETP.GT.AND P0, PT, R0.reuse, 0x88, P0 ;  /* 0x000000880000780c */ /* 0x040fe40000704270 */
[----:B------:R-:W-:-:S09]  /*5ca0*/  ISETP.GT.AND P5, PT, R0, 0x88, P3 ;  /* 0x000000880000780c */ /* 0x000fd20001fa4270 */
[----:B------:R1:W-:Y:S01]  /*5cb0*/  @P4 STG.E.U16 desc[UR36][R10.64+0x22], R41 ;  /* 0x000022290a004986 */ /* 0x0003e2000c101524 */
[C---:B------:R-:W-:Y:S02]  /*5cc0*/  ISETP.GT.AND P4, PT, R0.reuse, 0x80, P1 ;  /* 0x000000800000780c */ /* 0x040fe40000f84270 */
[C---:B------:R-:W-:Y:S01]  /*5cd0*/  ISETP.GT.AND P1, PT, R0.reuse, 0x88, P1 ;  /* 0x000000880000780c */ /* 0x040fe20000f24270 */
[----:B------:R1:W-:Y:S01]  /*5ce0*/  @P2 STG.E.U16 desc[UR36][R4.64+0x20], R42 ;  /* 0x0000202a04002986 */ /* 0x0003e2000c101524 */
[----:B------:R-:W-:Y:S02]  /*5cf0*/  ISETP.GT.AND P2, PT, R0, 0x80, P3 ;  /* 0x000000800000780c */ /* 0x000fe40001f44270 */
[C---:B------:R-:W-:Y:S01]  /*5d00*/  ISETP.GT.AND P3, PT, R6.reuse, 0x20, PT ;  /* 0x000000200600780c */ /* 0x040fe20003f64270 */
[----:B------:R1:W-:Y:S01]  /*5d10*/  @P0 STG.E.U16 desc[UR36][R4.64+0x22], R43 ;  /* 0x0000222b04000986 */ /* 0x0003e2000c101524 */
[----:B------:R-:W-:-:S05]  /*5d20*/  ISETP.GT.AND P0, PT, R6, 0x21, PT ;  /* 0x000000210600780c */ /* 0x000fca0003f04270 */
[----:B------:R1:W-:Y:S01]  /*5d30*/  @P4 STG.E.U16 desc[UR36][R10.64+0x30], R44 ;  /* 0x0000302c0a004986 */ /* 0x0003e2000c101524 */
[----:B------:R-:W-:-:S03]  /*5d40*/  ISETP.GT.AND P4, PT, R0, 0x8, P3 ;  /* 0x000000080000780c */ /* 0x000fc60001f84270 */
[----:B------:R1:W-:Y:S01]  /*5d50*/  @P2 STG.E.U16 desc[UR36][R10.64+0x32], R45 ;  /* 0x0000322d0a002986 */ /* 0x0003e2000c101524 */
[----:B------:R-:W-:-:S03]  /*5d60*/  ISETP.GT.AND P2, PT, R0, RZ, P0 ;  /* 0x000000ff0000720c */ /* 0x000fc60000744270 */
[----:B------:R1:W-:Y:S01]  /*5d70*/  @P1 STG.E.U16 desc[UR36][R4.64+0x30], R46 ;  /* 0x0000302e04001986 */ /* 0x0003e2000c101524 */
[----:B------:R-:W-:-:S03]  /*5d80*/  ISETP.GT.AND P1, PT, R0, RZ, P3 ;  /* 0x000000ff0000720c */ /* 0x000fc60001f24270 */
[----:B------:R1:W-:Y:S01]  /*5d90*/  @P5 STG.E.U16 desc[UR36][R4.64+0x32], R47 ;  /* 0x0000322f04005986 */ /* 0x0003e2000c101524 */
[----:B------:R-:W-:-:S05]  /*5da0*/  ISETP.GT.AND P5, PT, R0, 0x8, P0 ;  /* 0x000000080000780c */ /* 0x000fca00007a4270 */
[----:B------:R1:W-:Y:S01]  /*5db0*/  @P2 STG.E.U16 desc[UR36][R8.64+0x42], R33 ;  /* 0x0000422108002986 */ /* 0x0003e2000c101524 */
[----:B------:R-:W-:-:S03]  /*5dc0*/  ISETP.GT.AND P2, PT, R6, 0x29, PT ;  /* 0x000000290600780c */ /* 0x000fc60003f44270 */
[----:B------:R1:W-:Y:S01]  /*5dd0*/  @P1 STG.E.U16 desc[UR36][R8.64+0x40], R32 ;  /* 0x0000402008001986 */ /* 0x0003e2000c101524 */
[----:B------:R-:W-:-:S03]  /*5de0*/  ISETP.GT.AND P1, PT, R6, 0x28, PT ;  /* 0x000000280600780c */ /* 0x000fc60003f24270 */
[----:B------:R1:W-:Y:S01]  /*5df0*/  @P4 STG.E.U16 desc[UR36][R14.64+0x40], R34 ;  /* 0x000040220e004986 */ /* 0x0003e2000c101524 */
[----:B------:R-:W-:-:S03]  /*5e00*/  ISETP.GT.AND P4, PT, R0, RZ, P2 ;  /* 0x000000ff0000720c */ /* 0x000fc60001784270 */
[----:B------:R1:W-:Y:S01]  /*5e10*/  @P5 STG.E.U16 desc[UR36][R14.64+0x42], R35 ;  /* 0x000042230e005986 */ /* 0x0003e2000c101524 */
[----:B------:R-:W-:-:S09]  /*5e20*/  ISETP.GT.AND P5, PT, R0, RZ, P1 ;  /* 0x000000ff0000720c */ /* 0x000fd20000fa4270 */
[----:B------:R1:W-:Y:S01]  /*5e30*/  @P4 STG.E.U16 desc[UR36][R8.64+0x52], R37 ;  /* 0x0000522508004986 */ /* 0x0003e2000c101524 */
[----:B------:R-:W-:-:S03]  /*5e40*/  ISETP.GT.AND P4, PT, R0, 0x8, P2 ;  /* 0x000000080000780c */ /* 0x000fc60001784270 */
[----:B------:R1:W-:Y:S01]  /*5e50*/  @P5 STG.E.U16 desc[UR36][R8.64+0x50], R36 ;  /* 0x0000502408005986 */ /* 0x0003e2000c101524 */
[----:B------:R-:W-:-:S09]  /*5e60*/  ISETP.GT.AND P5, PT, R0, 0x8, P1 ;  /* 0x000000080000780c */ /* 0x000fd20000fa4270 */
[----:B------:R1:W-:Y:S01]  /*5e70*/  @P4 STG.E.U16 desc[UR36][R14.64+0x52], R39 ;  /* 0x000052270e004986 */ /* 0x0003e2000c101524 */
[C---:B------:R-:W-:Y:S02]  /*5e80*/  ISETP.GT.AND P4, PT, R0.reuse, 0x80, P3 ;  /* 0x000000800000780c */ /* 0x040fe40001f84270 */
[C---:B------:R-:W-:Y:S01]  /*5e90*/  ISETP.GT.AND P3, PT, R0.reuse, 0x88, P3 ;  /* 0x000000880000780c */ /* 0x040fe20001f64270 */
[----:B------:R1:W-:Y:S01]  /*5ea0*/  @P5 STG.E.U16 desc[UR36][R14.64+0x50], R38 ;  /* 0x000050260e005986 */ /* 0x0003e2000c101524 */
[C---:B------:R-:W-:Y:S02]  /*5eb0*/  ISETP.GT.AND P5, PT, R0.reuse, 0x80, P0 ;  /* 0x000000800000780c */ /* 0x040fe400007a4270 */
[----:B------:R-:W-:-:S07]  /*5ec0*/  ISETP.GT.AND P0, PT, R0, 0x88, P0 ;  /* 0x000000880000780c */ /* 0x000fce0000704270 */
[----:B------:R1:W-:Y:S01]  /*5ed0*/  @P4 STG.E.U16 desc[UR36][R10.64+0x40], R24 ;  /* 0x000040180a004986 */ /* 0x0003e2000c101524 */
[C---:B------:R-:W-:Y:S02]  /*5ee0*/  ISETP.GT.AND P4, PT, R0.reuse, 0x80, P1 ;  /* 0x000000800000780c */ /* 0x040fe40000f84270 */
[C---:B------:R-:W-:Y:S01]  /*5ef0*/  ISETP.GT.AND P1, PT, R0.reuse, 0x88, P1 ;  /* 0x000000880000780c */ /* 0x040fe20000f24270 */
[----:B------:R1:W-:Y:S01]  /*5f00*/  @P5 STG.E.U16 desc[UR36][R10.64+0x42], R25 ;  /* 0x000042190a005986 */ /* 0x0003e2000c101524 */
[C---:B------:R-:W-:Y:S02]  /*5f10*/  ISETP.GT.AND P5, PT, R0.reuse, 0x80, P2 ;  /* 0x000000800000780c */ /* 0x040fe400017a4270 */
[----:B------:R-:W-:Y:S01]  /*5f20*/  ISETP.GT.AND P2, PT, R0, 0x88, P2 ;  /* 0x000000880000780c */ /* 0x000fe20001744270 */
[----:B------:R1:W-:Y:S04]  /*5f30*/  @P3 STG.E.U16 desc[UR36][R4.64+0x40], R26 ;  /* 0x0000401a04003986 */ /* 0x0003e8000c101524 */
[----:B------:R1:W-:Y:S04]  /*5f40*/  @P0 STG.E.U16 desc[UR36][R4.64+0x42], R27 ;  /* 0x0000421b04000986 */ /* 0x0003e8000c101524 */
[----:B------:R1:W-:Y:S04]  /*5f50*/  @P4 STG.E.U16 desc[UR36][R10.64+0x50], R28 ;  /* 0x0000501c0a004986 */ /* 0x0003e8000c101524 */
[----:B------:R1:W-:Y:S04]  /*5f60*/  @P5 STG.E.U16 desc[UR36][R10.64+0x52], R29 ;  /* 0x0000521d0a005986 */ /* 0x0003e8000c101524 */
[----:B------:R1:W-:Y:S04]  /*5f70*/  @P1 STG.E.U16 desc[UR36][R4.64+0x50], R30 ;  /* 0x0000501e04001986 */ /* 0x0003e8000c101524 */
[----:B------:R1:W-:Y:S02]  /*5f80*/  @P2 STG.E.U16 desc[UR36][R4.64+0x52], R31 ;  /* 0x0000521f04002986 */ /* 0x0003e4000c101524 */
.L_x_120:
[----:B------:R-:W-:Y:S05]  /*5f90*/  BSYNC B0 ;  /* 0x0000000000007941 */ /* 0x000fea0003800000 */
.L_x_28:
[----:B------:R-:W-:Y:S01]  /*5fa0*/  ULDC UR4, c[0x0][0xc] ;  /* 0x0000030000047ab9 */ /* 0x000fe20000000800 */
[----:B------:R-:W-:Y:S01]  /*5fb0*/  ULDC UR5, c[0x0][0x10] ;  /* 0x0000040000057ab9 */ /* 0x000fe20000000800 */
[----:B01----:R-:W0:Y:S01]  /*5fc0*/  LDC R5, c[0x0][0x14] ;  /* 0x00000500ff057b82 */ /* 0x003e220000000800 */
[----:B------:R-:W-:Y:S01]  /*5fd0*/  UIMAD.WIDE.U32 UR4, UR4, UR5, URZ ;  /* 0x00000005040472a5 */ /* 0x000fe2000f8e003f */
[----:B------:R-:W-:Y:S01]  /*5fe0*/  PRMT R0, RZ, 0x7610, R0 ;  /* 0x00007610ff007816 */ /* 0x000fe20000000000 */
[----:B------:R-:W-:Y:S02]  /*5ff0*/  IMAD.MOV.U32 R75, RZ, RZ, -0x1 ;  /* 0xffffffffff4b7424 */ /* 0x000fe400078e00ff */
[----:B------:R-:W-:Y:S02]  /*6000*/  IMAD.MOV.U32 R23, RZ, RZ, -0x1 ;  /* 0xffffffffff177424 */ /* 0x000fe400078e00ff */
[----:B0-----:R-:W-:-:S04]  /*6010*/  IMAD.WIDE.U32 R16, R5, UR4, R16 ;  /* 0x0000000405107c25 */ /* 0x001fc8000f8e0010 */
[----:B------:R-:W-:Y:S01]  /*6020*/  IMAD R5, R5, UR5, RZ ;  /* 0x0000000505057c24 */ /* 0x000fe2000f8e02ff */
[----:B------:R-:W-:Y:S02]  /*6030*/  ULDC.64 UR4, c[0x0][0x650] ;  /* 0x0001940000047ab9 */ /* 0x000fe40000000a00 */
[----:B------:R-:W-:Y:S01]  /*6040*/  ISETP.GE.U32.AND P0, PT, R16, UR4, PT ;  /* 0x0000000410007c0c */ /* 0x000fe2000bf06070 */
[----:B------:R-:W-:-:S05]  /*6050*/  IMAD.IADD R17, R17, 0x1, R5 ;  /* 0x0000000111117824 */ /* 0x000fca00078e0205 */
[----:B------:R-:W-:-:S13]  /*6060*/  ISETP.GE.U32.AND.EX P0, PT, R17, UR5, PT, P0 ;  /* 0x0000000511007c0c */ /* 0x000fda000bf06100 */
[----:B------:R-:W-:Y:S05]  /*6070*/  @P0 BRA `(.L_x_121) ;  /* 0x0000000400640947 */ /* 0x000fea0003800000 */
[----:B---3--:R-:W0:Y:S01]  /*6080*/  S2R R12, SR_CTAID.X ;  /* 0x00000000000c7919 */ /* 0x008e220000002500 */
[----:B------:R-:W1:Y:S01]  /*6090*/  LDC.64 R10, c[0x0][0x628] ;  /* 0x00018a00ff0a7b82 */ /* 0x000e620000000a00 */
[----:B------:R-:W-:Y:S01]  /*60a0*/  ULDC UR4, c[0x0][0x150] ;  /* 0x0000540000047ab9 */ /* 0x000fe20000000800 */
[----:B------:R-:W-:Y:S01]  /*60b0*/  IMAD.MOV.U32 R8, RZ, RZ, R16 ;  /* 0x000000ffff087224 */ /* 0x000fe200078e0010 */
[----:B------:R-:W3:Y:S01]  /*60c0*/  S2R R24, SR_CTAID.Y ;  /* 0x0000000000187919 */ /* 0x000ee20000002600 */
[----:B------:R-:W-:-:S04]  /*60d0*/  IMAD.MOV.U32 R9, RZ, RZ, R17 ;  /* 0x000000ffff097224 */ /* 0x000fc800078e0011 */
[----:B------:R-:W2:Y:S08]  /*60e0*/  LDC R21, c[0x0][0x144] ;  /* 0x00005100ff157b82 */ /* 0x000eb00000000800 */
[----:B------:R-:W2:Y:S08]  /*60f0*/  LDC R0, c[0x0][0x630] ;  /* 0x00018c00ff007b82 */ /* 0x000eb00000000800 */
[----:B----4-:R-:W4:Y:S01]  /*6100*/  LDC.64 R14, c[0x0][0x620] ;  /* 0x00018800ff0e7b82 */ /* 0x010f220000000a00 */
[----:B-1----:R-:W-:-:S04]  /*6110*/  ISETP.NE.U32.AND P0, PT, R10, RZ, PT ;  /* 0x000000ff0a00720c */ /* 0x002fc80003f05070 */
[----:B------:R-:W-:Y:S02]  /*6120*/  ISETP.NE.AND.EX P0, PT, R11, RZ, PT, P0 ;  /* 0x000000ff0b00720c */ /* 0x000fe40003f05300 */
[----:B0-----:R-:W-:-:S05]  /*6130*/  I2FP.F32.U32 R3, R12 ;  /* 0x0000000c00037245 */ /* 0x001fca0000201000 */
[----:B------:R-:W-:-:S04]  /*6140*/  FMUL R3, R3, UR4 ;  /* 0x0000000403037c20 */ /* 0x000fc80008400000 */
[----:B------:R0:W1:Y:S02]  /*6150*/  F2I.U32.TRUNC.NTZ R20, R3 ;  /* 0x0000000300147305 */ /* 0x000064000020f000 */
[----:B--23--:R-:W-:Y:S05]  /*6160*/  @!P0 BRA `(.L_x_122) ;  /* 0x0000000000288947 */ /* 0x00cfea0003800000 */
[----:B0-----:R-:W0:Y:S02]  /*6170*/  LDC R3, c[0x0][0x634] ;  /* 0x00018d00ff037b82 */ /* 0x001e240000000800 */
        /* <DEDUP_REMOVED lines=9> */
.L_x_122:
[----:B------:R-:W2:Y:S01]  /*6210*/  LDC.64 R30, c[0x0][0x640] ;  /* 0x00019000ff1e7b82 */ /* 0x000ea20000000a00 */
[-CC-:B------:R-:W-:Y:S01]  /*6220*/  SHF.R.U64 R23, R8, R0.reuse, R9.reuse ;  /* 0x0000000008177219 */ /* 0x180fe20000001209 */
[----:B-1----:R-:W-:Y:S01]  /*6230*/  IMAD.MOV R20, RZ, RZ, -R20 ;  /* 0x000000ffff147224 */ /* 0x002fe200078e0a14 */
[----:B------:R-:W-:Y:S01]  /*6240*/  SHF.R.U32.HI R0, RZ, R0, R9 ;  /* 0x00000000ff007219 */ /* 0x000fe20000011609 */
[----:B------:R-:W-:Y:S01]  /*6250*/  ULDC UR4, c[0x0][0x154] ;  /* 0x0000550000047ab9 */ /* 0x000fe20000000800 */
[----:B0-----:R-:W-:Y:S01]  /*6260*/  IADD3 R3, P0, RZ, -R23, RZ ;  /* 0x80000017ff037210 */ /* 0x001fe20007f1e0ff */
[----:B------:R-:W-:Y:S02]  /*6270*/  IMAD R26, R21, R20, R12 ;  /* 0x00000014151a7224 */ /* 0x000fe400078e020c */
[----:B------:R-:W0:Y:S01]  /*6280*/  LDC R6, c[0x0][0x618] ;  /* 0x00018600ff067b82 */ /* 0x000e220000000800 */
[----:B------:R-:W-:Y:S02]  /*6290*/  IMAD.MOV.U32 R7, RZ, RZ, 0x1 ;  /* 0x00000001ff077424 */ /* 0x000fe400078e00ff */
[----:B------:R-:W-:-:S04]  /*62a0*/  IMAD.X R5, RZ, RZ, ~R0, P0 ;  /* 0x000000ffff057224 */ /* 0x000fc800000e0e00 */
[-C--:B----4-:R-:W-:Y:S01]  /*62b0*/  IMAD R0, R5, R14.reuse, RZ ;  /* 0x0000000e05007224 */ /* 0x090fe200078e02ff */
[----:B------:R-:W1:Y:S01]  /*62c0*/  LDC R8, c[0x0][0x608] ;  /* 0x00018200ff087b82 */ /* 0x000e620000000800 */
[----:B------:R-:W-:-:S04]  /*62d0*/  IMAD.WIDE.U32 R4, R3, R14, R16 ;  /* 0x0000000e03047225 */ /* 0x000fc800078e0010 */
[----:B------:R-:W-:Y:S01]  /*62e0*/  IMAD R3, R3, R15, R0 ;  /* 0x0000000f03037224 */ /* 0x000fe200078e0200 */
[----:B------:R-:W-:Y:S02]  /*62f0*/  I2FP.F32.U32 R0, R24 ;  /* 0x0000001800007245 */ /* 0x000fe40000201000 */
[----:B------:R-:W3:Y:S01]  /*6300*/  LDC R28, c[0x0][0x658] ;  /* 0x00019600ff1c7b82 */ /* 0x000ee20000000800 */
[----:B------:R-:W-:Y:S01]  /*6310*/  IMAD.IADD R3, R5, 0x1, R3 ;  /* 0x0000000105037824 */ /* 0x000fe200078e0203 */
[----:B--2---:R-:W-:Y:S01]  /*6320*/  ISETP.NE.U32.AND P0, PT, R30, RZ, PT ;  /* 0x000000ff1e00720c */ /* 0x004fe20003f05070 */
[----:B------:R-:W-:Y:S01]  /*6330*/  FMUL R0, R0, UR4 ;  /* 0x0000000400007c20 */ /* 0x000fe20008400000 */
[----:B------:R-:W-:Y:S02]  /*6340*/  IMAD.MOV.U32 R5, RZ, RZ, -0x1 ;  /* 0xffffffffff057424 */ /* 0x000fe400078e00ff */
[----:B------:R-:W-:Y:S01]  /*6350*/  ISETP.NE.AND.EX P0, PT, R31, RZ, PT, P0 ;  /* 0x000000ff1f00720c */ /* 0x000fe20003f05300 */
[----:B------:R2:W4:Y:S01]  /*6360*/  F2I.U32.TRUNC.NTZ R14, R0 ;  /* 0x00000000000e7305 */ /* 0x000522000020f000 */
[----:B------:R-:W2:Y:S01]  /*6370*/  LDC R15, c[0x0][0x148] ;  /* 0x00005200ff0f7b82 */ /* 0x000ea20000000800 */
[----:B0-----:R-:W-:-:S02]  /*6380*/  SHF.R.U64 R12, R4, R6, R3 ;  /* 0x00000006040c7219 */ /* 0x001fc40000001203 */
[----:B------:R-:W-:-:S05]  /*6390*/  SHF.R.U32.HI R3, RZ, R6, R3 ;  /* 0x00000006ff037219 */ /* 0x000fca0000011603 */
[----:B------:R-:W0:Y:S01]  /*63a0*/  LDC R20, c[0x0][0x600] ;  /* 0x00018000ff147b82 */ /* 0x000e220000000800 */
[-CC-:B-1----:R-:W-:Y:S02]  /*63b0*/  SHF.R.U64 R10, R12, R8.reuse, R3.reuse ;  /* 0x000000080c0a7219 */ /* 0x182fe40000001203 */
[----:B------:R-:W-:-:S05]  /*63c0*/  SHF.R.U32.HI R3, RZ, R8, R3 ;  /* 0x00000008ff037219 */ /* 0x000fca0000011603 */
[----:B------:R-:W1:Y:S01]  /*63d0*/  LDC R25, c[0x0][0x648] ;  /* 0x00019200ff197b82 */ /* 0x000e620000000800 */
[-C--:B---3--:R-:W-:Y:S02]  /*63e0*/  SHF.L.U32 R4, R5, R28.reuse, RZ ;  /* 0x0000001c05047219 */ /* 0x088fe400000006ff */
[-CC-:B------:R-:W-:Y:S02]  /*63f0*/  SHF.R.U64 R13, R10, R28.reuse, R3.reuse ;  /* 0x0000001c0a0d7219 */ /* 0x180fe40000001203 */
[----:B------:R-:W-:Y:S02]  /*6400*/  SHF.R.U32.HI R5, RZ, R28, R3 ;  /* 0x0000001cff057219 */ /* 0x000fe40000011603 */
[----:B------:R-:W-:Y:S01]  /*6410*/  LOP3.LUT R21, RZ, R4, RZ, 0x33, !PT ;  /* 0x00000004ff157212 */ /* 0x000fe200078e33ff */
[----:B------:R-:W3:Y:S01]  /*6420*/  LDC R27, c[0x0][0x638] ;  /* 0x00018e00ff1b7b82 */ /* 0x000ee20000000800 */
[----:B------:R-:W-:Y:S01]  /*6430*/  SHF.L.U32 R28, R7, R28, RZ ;  /* 0x0000001c071c7219 */ /* 0x000fe200000006ff */
[----:B------:R-:W-:-:S06]  /*6440*/  IMAD.MOV.U32 R4, RZ, RZ, R13 ;  /* 0x000000ffff047224 */ /* 0x000fcc00078e000d */
[----:B------:R-:W0:Y:S01]  /*6450*/  LDC R29, c[0x0][0x610] ;  /* 0x00018400ff1d7b82 */ /* 0x000e220000000800 */
[----:B----4-:R-:W-:Y:S05]  /*6460*/  @!P0 BRA `(.L_x_123) ;  /* 0x0000000000288947 */ /* 0x010fea0003800000 */
[----:B--2---:R-:W2:Y:S02]  /*6470*/  LDC R0, c[0x0][0x64c] ;  /* 0x00019300ff007b82 */ /* 0x004ea40000000800 */
[----:B--2---:R-:W-:-:S05]  /*6480*/  IADD3 R3, P0, R13, R0, RZ ;  /* 0x000000000d037210 */ /* 0x004fca0007f1e0ff */
        /* <DEDUP_REMOVED lines=8> */
.L_x_123:
[----:B------:R-:W-:Y:S01]  /*6510*/  ISETP.NE.AND P0, PT, R2, 0x1, PT ;  /* 0x000000010200780c */ /* 0x000fe20003f05270 */
[----:B------:R-:W-:Y:S01]  /*6520*/  IMAD.MOV R14, RZ, RZ, -R14 ;  /* 0x000000ffff0e7224 */ /* 0x000fe200078e0a0e */
[----:B-12---:R-:W-:Y:S01]  /*6530*/  SHF.R.U64 R0, R4, R25, R5 ;  /* 0x0000001904007219 */ /* 0x006fe20000001205 */
[----:B0-----:R-:W-:Y:S01]  /*6540*/  VIADD R5, R20, 0xffffffff ;  /* 0xffffffff14057836 */ /* 0x001fe20000000000 */
[----:B------:R-:W-:Y:S01]  /*6550*/  LOP3.LUT R3, R10, R21, RZ, 0xc0, !PT ;  /* 0x000000150a037212 */ /* 0x000fe200078ec0ff */
[----:B------:R-:W-:Y:S02]  /*6560*/  IMAD.MOV.U32 R6, RZ, RZ, 0x1 ;  /* 0x00000001ff067424 */ /* 0x000fe400078e00ff */
[----:B------:R-:W-:Y:S01]  /*6570*/  IMAD.MOV R4, RZ, RZ, -R0 ;  /* 0x000000ffff047224 */ /* 0x000fe200078e0a00 */
[----:B------:R-:W-:Y:S01]  /*6580*/  LOP3.LUT R5, R12, R5, RZ, 0xc0, !PT ;  /* 0x000000050c057212 */ /* 0x000fe200078ec0ff */
[----:B------:R-:W-:Y:S02]  /*6590*/  IMAD R3, R28, R0, R3 ;  /* 0x000000001c037224 */ /* 0x000fe400078e0203 */
[----:B---3--:R-:W-:-:S02]  /*65a0*/  IMAD R0, R4, R27, R13 ;  /* 0x0000001b04007224 */ /* 0x008fc400078e020d */
[----:B------:R-:W-:Y:S02]  /*65b0*/  @P0 IMAD R26, R15, R14, R24 ;  /* 0x0000000e0f1a0224 */ /* 0x000fe400078e0218 */
[----:B------:R-:W-:Y:S01]  /*65c0*/  IMAD R4, R0, R20, R5 ;  /* 0x0000001400047224 */ /* 0x000fe200078e0205 */
[----:B------:R-:W-:Y:S01]  /*65d0*/  PRMT R0, R6, 0x7610, R0 ;  /* 0x0000761006007816 */ /* 0x000fe20000000000 */
[----:B------:R-:W-:-:S05]  /*65e0*/  IMAD R3, R3, R29, R26 ;  /* 0x0000001d03037224 */ /* 0x000fca00078e021a */
[----:B------:R-:W-:Y:S02]  /*65f0*/  SEL R75, R4, R3, !P0 ;  /* 0x00000003044b7207 */ /* 0x000fe40004000000 */
[----:B------:R-:W-:-:S07]  /*6600*/  SEL R3, R3, R4, !P0 ;  /* 0x0000000403037207 */ /* 0x000fce0004000000 */
.L_x_121:
[----:B------:R-:W-:Y:S01]  /*6610*/  LOP3.LUT P0, RZ, R0, 0xff, RZ, 0xc0, !PT ;  /* 0x000000ff00ff7812 */ /* 0x000fe2000780c0ff */
[----:B------:R-:W-:-:S12]  /*6620*/  IMAD.MOV.U32 R77, RZ, RZ, R3 ;  /* 0x000000ffff4d7224 */ /* 0x000fd800078e0003 */
[----:B------:R-:W-:Y:S05]  /*6630*/  @P0 BRA `(.L_x_124) ;  /* 0xffffffa800540947 */ /* 0x000fea000383ffff */
[----:B------:R-:W-:Y:S05]  /*6640*/  EXIT ;  /* 0x000000000000794d */ /* 0x000fea0003800000 */
.L_x_3:
[----:B0-----:R-:W-:Y:S01]  /*6650*/  ULDC.64 UR4, c[0x0][0x650] ;  /* 0x0001940000047ab9 */ /* 0x001fe20000000a00 */
        /* <DEDUP_REMOVED lines=25> */
.L_x_126:
[--C-:B------:R-:W-:Y:S01]  /*67f0*/  SHF.R.U64 R12, R10, R14, R11.reuse ;  /* 0x0000000e0a0c7219 */ /* 0x100fe2000000120b */
[----:B------:R-:W0:Y:S01]  /*6800*/  LDC R22, c[0x0][0x618] ;  /* 0x00018600ff167b82 */ /* 0x000e220000000800 */
[----:B------:R-:W-:Y:S01]  /*6810*/  I2FP.F32.U32 R6, R4 ;  /* 0x0000000400067245 */ /* 0x000fe20000201000 */
[----:B------:R-:W-:Y:S01]  /*6820*/  ULDC UR4, c[0x0][0x150] ;  /* 0x0000540000047ab9 */ /* 0x000fe20000000800 */
[----:B------:R-:W-:Y:S02]  /*6830*/  SHF.R.U32.HI R5, RZ, R14, R11 ;  /* 0x0000000eff057219 */ /* 0x000fe4000001160b */
[----:B------:R-:W-:Y:S01]  /*6840*/  IADD3 R9, P0, RZ, -R12, RZ ;  /* 0x8000000cff097210 */ /* 0x000fe20007f1e0ff */
[----:B------:R-:W-:Y:S01]  /*6850*/  FMUL R11, R6, UR4 ;  /* 0x00000004060b7c20 */ /* 0x000fe20008400000 */
[----:B------:R-:W-:Y:S01]  /*6860*/  ULDC UR4, c[0x0][0x154] ;  /* 0x0000550000047ab9 */ /* 0x000fe20000000800 */
[----:B------:R-:W1:Y:S02]  /*6870*/  LDC.64 R24, c[0x0][0x640] ;  /* 0x00019000ff187b82 */ /* 0x000e640000000a00 */
[----:B------:R-:W-:-:S02]  /*6880*/  IMAD.X R5, RZ, RZ, ~R5, P0 ;  /* 0x000000ffff057224 */ /* 0x000fc400000e0e05 */
[----:B------:R-:W2:Y:S01]  /*6890*/  F2I.U32.TRUNC.NTZ R11, R11 ;  /* 0x0000000b000b7305 */ /* 0x000ea2000020f000 */
[----:B------:R-:W-:-:S03]  /*68a0*/  IMAD.WIDE.U32 R6, R9, R20, R16 ;  /* 0x0000001409067225 */ /* 0x000fc600078e0010 */
[----:B------:R-:W3:Y:S01]  /*68b0*/  LDC R13, c[0x0][0x144] ;  /* 0x00005100ff0d7b82 */ /* 0x000ee20000000800 */
[----:B------:R-:W-:-:S04]  /*68c0*/  IMAD R8, R5, R20, RZ ;  /* 0x0000001405087224 */ /* 0x000fc800078e02ff */
[----:B------:R-:W-:Y:S02]  /*68d0*/  IMAD R5, R9, R21, R8 ;  /* 0x0000001509057224 */ /* 0x000fe400078e0208 */
[----:B------:R-:W-:Y:S01]  /*68e0*/  IMAD.MOV.U32 R8, RZ, RZ, -0x1 ;  /* 0xffffffffff087424 */ /* 0x000fe200078e00ff */
[----:B------:R-:W4:Y:S01]  /*68f0*/  LDC R14, c[0x0][0x608] ;  /* 0x00018200ff0e7b82 */ /* 0x000f220000000800 */
[----:B------:R-:W-:Y:S01]  /*6900*/  IMAD.IADD R5, R7, 0x1, R5 ;  /* 0x0000000107057824 */ /* 0x000fe200078e0205 */
[----:B------:R-:W-:-:S04]  /*6910*/  I2FP.F32.U32 R7, R3 ;  /* 0x0000000300077245 */ /* 0x000fc80000201000 */
[-C--:B0-----:R-:W-:Y:S01]  /*6920*/  SHF.R.U64 R10, R6, R22.reuse, R5 ;  /* 0x00000016060a7219 */ /* 0x081fe20000001205 */
[----:B--2---:R-:W-:Y:S01]  /*6930*/  IMAD.MOV R6, RZ, RZ, -R11 ;  /* 0x000000ffff067224 */ /* 0x004fe200078e0a0b */
[----:B------:R-:W0:Y:S01]  /*6940*/  LDC R9, c[0x0][0x658] ;  /* 0x00019600ff097b82 */ /* 0x000e220000000800 */
[----:B-1----:R-:W-:Y:S01]  /*6950*/  ISETP.NE.U32.AND P0, PT, R24, RZ, PT ;  /* 0x000000ff1800720c */ /* 0x002fe20003f05070 */
[----:B------:R-:W-:Y:S01]  /*6960*/  FMUL R7, R7, UR4 ;  /* 0x0000000407077c20 */ /* 0x000fe20008400000 */
[----:B------:R-:W-:Y:S02]  /*6970*/  SHF.R.U32.HI R5, RZ, R22, R5 ;  /* 0x00000016ff057219 */ /* 0x000fe40000011605 */
[----:B------:R-:W-:-:S03]  /*6980*/  ISETP.NE.AND.EX P0, PT, R25, RZ, PT, P0 ;  /* 0x000000ff1900720c */ /* 0x000fc60003f05300 */
[----:B------:R-:W1:Y:S01]  /*6990*/  LDC R20, c[0x0][0x148] ;  /* 0x00005200ff147b82 */ /* 0x000e620000000800 */
[----:B---3--:R-:W-:Y:S02]  /*69a0*/  IMAD R23, R13, R6, R4 ;  /* 0x000000060d177224 */ /* 0x008fe400078e0204 */
[----:B------:R-:W-:-:S05]  /*69b0*/  IMAD.MOV.U32 R6, RZ, RZ, 0x1 ;  /* 0x00000001ff067424 */ /* 0x000fca00078e00ff */
[----:B------:R-:W2:Y:S01]  /*69c0*/  LDC R21, c[0x0][0x600] ;  /* 0x00018000ff157b82 */ /* 0x000ea20000000800 */
[-CC-:B----4-:R-:W-:Y:S02]  /*69d0*/  SHF.R.U64 R13, R10, R14.reuse, R5.reuse ;  /* 0x0000000e0a0d7219 */ /* 0x190fe40000001205 */
[----:B------:R-:W-:Y:S02]  /*69e0*/  SHF.R.U32.HI R4, RZ, R14, R5 ;  /* 0x0000000eff047219 */ /* 0x000fe40000011605 */
[----:B------:R3:W4:Y:S03]  /*69f0*/  F2I.U32.TRUNC.NTZ R14, R7 ;  /* 0x00000007000e7305 */ /* 0x000726000020f000 */
[----:B------:R-:W1:Y:S01]  /*6a00*/  LDC R26, c[0x0][0x648] ;  /* 0x00019200ff1a7b82 */ /* 0x000e620000000800 */
[-C--:B0-----:R-:W-:Y:S02]  /*6a10*/  SHF.R.U64 R15, R13, R9.reuse, R4 ;  /* 0x000000090d0f7219 */ /* 0x081fe40000001204 */
[----:B------:R-:W-:-:S02]  /*6a20*/  SHF.L.U32 R8, R8, R9, RZ ;  /* 0x0000000908087219 */ /* 0x000fc400000006ff */
[-C--:B------:R-:W-:Y:S01]  /*6a30*/  SHF.R.U32.HI R5, RZ, R9.reuse, R4 ;  /* 0x00000009ff057219 */ /* 0x080fe20000011604 */
[----:B------:R-:W-:Y:S01]  /*6a40*/  IMAD.MOV.U32 R4, RZ, RZ, R15 ;  /* 0x000000ffff047224 */ /* 0x000fe200078e000f */
[----:B------:R-:W-:Y:S01]  /*6a50*/  SHF.L.U32 R22, R6, R9, RZ ;  /* 0x0000000906167219 */ /* 0x000fe200000006ff */
[----:B------:R-:W0:Y:S01]  /*6a60*/  LDC R27, c[0x0][0x638] ;  /* 0x00018e00ff1b7b82 */ /* 0x000e220000000800 */
[----:B------:R-:W-:-:S07]  /*6a70*/  LOP3.LUT R28, RZ, R8, RZ, 0x33, !PT ;  /* 0x00000008ff1c7212 */ /* 0x000fce00078e33ff */
        /* <DEDUP_REMOVED lines=12> */
.L_x_127:
[----:B------:R-:W-:Y:S01]  /*6b40*/  ISETP.NE.AND P0, PT, R2, 0x1, PT ;  /* 0x000000010200780c */ /* 0x000fe20003f05270 */
[----:B--2---:R-:W-:Y:S01]  /*6b50*/  VIADD R7, R21, 0xffffffff ;  /* 0xffffffff15077836 */ /* 0x004fe20000000000 */
[----:B-1----:R-:W-:Y:S01]  /*6b60*/  SHF.R.U64 R5, R4, R26, R5 ;  /* 0x0000001a04057219 */ /* 0x002fe20000001205 */
[----:B------:R-:W-:Y:S01]  /*6b70*/  IMAD.MOV R14, RZ, RZ, -R14 ;  /* 0x000000ffff0e7224 */ /* 0x000fe200078e0a0e */
[----:B------:R-:W-:Y:S01]  /*6b80*/  LOP3.LUT R4, R13, R28, RZ, 0xc0, !PT ;  /* 0x0000001c0d047212 */ /* 0x000fe200078ec0ff */
[----:B------:R-:W-:Y:S01]  /*6b90*/  IMAD.MOV.U32 R8, RZ, RZ, R12 ;  /* 0x000000ffff087224 */ /* 0x000fe200078e000c */
[----:B------:R-:W-:Y:S01]  /*6ba0*/  LOP3.LUT R10, R10, R7, RZ, 0xc0, !PT ;  /* 0x000000070a0a7212 */ /* 0x000fe200078ec0ff */
[----:B------:R-:W-:Y:S02]  /*6bb0*/  IMAD.MOV R6, RZ, RZ, -R5 ;  /* 0x000000ffff067224 */ /* 0x000fe400078e0a05 */
[----:B------:R-:W-:-:S04]  /*6bc0*/  IMAD R4, R22, R5, R4 ;  /* 0x0000000516047224 */ /* 0x000fc800078e0204 */
[----:B------:R-:W-:Y:S02]  /*6bd0*/  @P0 IMAD R23, R20, R14, R3 ;  /* 0x0000000e14170224 */ /* 0x000fe400078e0203 */
[----:B0-----:R-:W-:Y:S02]  /*6be0*/  IMAD R3, R6, R27, R15 ;  /* 0x0000001b06037224 */ /* 0x001fe400078e020f */
[----:B------:R-:W-:Y:S02]  /*6bf0*/  IMAD R7, R4, R29, R23 ;  /* 0x0000001d04077224 */ /* 0x000fe400078e0217 */
[----:B------:R-:W-:Y:S02]  /*6c00*/  IMAD R4, R3, R21, R10 ;  /* 0x0000001503047224 */ /* 0x000fe400078e020a */
[----:B------:R-:W-:-:S03]  /*6c10*/  IMAD.MOV.U32 R6, RZ, RZ, 0x1 ;  /* 0x00000001ff067424 */ /* 0x000fc600078e00ff */
[----:B------:R-:W-:Y:S02]  /*6c20*/  SEL R9, R4, R7, !P0 ;  /* 0x0000000704097207 */ /* 0x000fe40004000000 */
[----:B------:R-:W-:-:S07]  /*6c30*/  SEL R7, R7, R4, !P0 ;  /* 0x0000000407077207 */ /* 0x000fce0004000000 */
.L_x_125:
[----:B------:R-:W-:-:S08]  /*6c40*/  NOP ;  /* 0x0000000000007918 */ /* 0x000fd00000000000 */
[----:B------:R-:W0:-:S00]  /*6c50*/  USETMAXREG.DEALLOC.CTAPOOL 0x28 ;  /* 0x00000028000079c8 */ /* 0x000e0000080e0500 */
[----:B0-----:R-:W-:-:S13]  /*6c60*/  ISETP.NE.AND P0, PT, R0, RZ, PT ;  /* 0x000000ff0000720c */ /* 0x001fda0003f05270 */
[----:B------:R-:W-:Y:S05]  /*6c70*/  @P0 EXIT ;  /* 0x000000000000094d */ /* 0x000fea0003800000 */
[----:B------:R-:W-:Y:S01]  /*6c80*/  LOP3.LUT P0, RZ, R6, 0xff, RZ, 0xc0, !PT ;  /* 0x000000ff06ff7812 */ /* 0x000fe2000780c0ff */
[----:B------:R-:W-:Y:S02]  /*6c90*/  IMAD.MOV.U32 R0, RZ, RZ, 0x1 ;  /* 0x00000001ff007424 */ /* 0x000fe400078e00ff */
[----:B------:R-:W-:-:S10]  /*6ca0*/  IMAD.MOV.U32 R12, RZ, RZ, RZ ;  /* 0x000000ffff0c7224 */ /* 0x000fd400078e00ff */
[----:B------:R-:W-:Y:S05]  /*6cb0*/  @!P0 BRA `(.L_x_128) ;  /* 0x0000000c00388947 */ /* 0x000fea0003800000 */
[----:B------:R-:W0:Y:S01]  /*6cc0*/  LDC R0, c[0x0][0x28c] ;  /* 0x0000a300ff007b82 */ /* 0x000e220000000800 */
[----:B------:R-:W-:Y:S01]  /*6cd0*/  ULDC UR5, c[0x0][0x600] ;  /* 0x0001800000057ab9 */ /* 0x000fe20000000800 */
[----:B------:R-:W-:Y:S01]  /*6ce0*/  ULDC UR4, c[0x0][0xc] ;  /* 0x0000030000047ab9 */ /* 0x000fe20000000800 */
[----:B------:R-:W-:Y:S01]  /*6cf0*/  UIADD3 UR16, UR5, -0x1, URZ ;  /* 0xffffffff05107890 */ /* 0x000fe2000fffe03f */
[C---:B------:R-:W-:Y:S01]  /*6d00*/  LOP3.LUT P2, RZ, R18.reuse, 0x7f, RZ, 0xc0, !PT ;  /* 0x0000007f12ff7812 */ /* 0x040fe2000784c0ff */
[----:B------:R-:W-:Y:S01]  /*6d10*/  ULDC UR6, c[0x0][0x658] ;  /* 0x0001960000067ab9 */ /* 0x000fe20000000800 */
[----:B------:R-:W-:Y:S01]  /*6d20*/  ULDC UR5, c[0x0][0x10] ;  /* 0x0000040000057ab9 */ /* 0x000fe20000000800 */
[----:B------:R-:W-:Y:S01]  /*6d30*/  UMOV UR7, 0xffffffff ;  /* 0xffffffff00077882 */ /* 0x000fe20000000000 */
[----:B------:R-:W-:Y:S01]  /*6d40*/  UMOV UR8, 0x1 ;  /* 0x0000000100087882 */ /* 0x000fe20000000000 */
[----:B------:R-:W-:Y:S01]  /*6d50*/  UIMAD.WIDE.U32 UR4, UR4, UR5, URZ ;  /* 0x00000005040472a5 */ /* 0x000fe2000f8e003f */
[----:B------:R-:W-:Y:S01]  /*6d60*/  LOP3.LUT P0, RZ, R18, 0x1f, RZ, 0xc0, !PT ;  /* 0x0000001f12ff7812 */ /* 0x000fe2000780c0ff */
[----:B------:R-:W-:Y:S01]  /*6d70*/  USHF.L.U32 UR7, UR7, UR6, URZ ;  /* 0x0000000607077299 */ /* 0x000fe2000800063f */
[----:B------:R-:W-:Y:S01]  /*6d80*/  BSSY B0, `(.L_x_128) ;  /* 0x00000c1000007945 */ /* 0x000fe20003800000 */
[----:B------:R-:W-:Y:S01]  /*6d90*/  USHF.L.U32 UR18, UR8, UR6, URZ ;  /* 0x0000000608127299 */ /* 0x000fe2000800063f */
[----:B------:R-:W-:Y:S01]  /*6da0*/  IMAD.MOV.U32 R13, RZ, RZ, 0x1 ;  /* 0x00000001ff0d7424 */ /* 0x000fe200078e00ff */
[----:B------:R-:W-:Y:S01]  /*6db0*/  LOP3.LUT R11, R19, 0x2, RZ, 0xfc, !PT ;  /* 0x00000002130b7812 */ /* 0x000fe200078efcff */
[----:B------:R-:W-:Y:S01]  /*6dc0*/  ULDC UR6, c[0x0][0x14] ;  /* 0x0000050000067ab9 */ /* 0x000fe20000000800 */
[----:B------:R-:W-:Y:S01]  /*6dd0*/  PLOP3.LUT P0, PT, P0, P2, PT, 0x8a, 0x0 ;  /* 0x000000000000781c */ /* 0x000fe20000705172 */
[----:B------:R-:W-:Y:S01]  /*6de0*/  UIMAD.WIDE.U32 UR20, UR4, UR6, URZ ;  /* 0x00000006041472a5 */ /* 0x000fe2000f8e003f */
[----:B------:R-:W-:Y:S01]  /*6df0*/  IMAD.MOV.U32 R12, RZ, RZ, RZ ;  /* 0x000000ffff0c7224 */ /* 0x000fe200078e00ff */
[----:B------:R-:W-:-:S02]  /*6e00*/  UIMAD UR13, UR5, UR6, URZ ;  /* 0x00000006050d72a4 */ /* 0x000fc4000f8e023f */
[----:B------:R-:W-:Y:S01]  /*6e10*/  ULOP3.LUT UR17, URZ, UR7, URZ, 0x33, !UPT ;  /* 0x000000073f117292 */ /* 0x000fe2000f8e333f */
[----:B0-----:R-:W-:Y:S01]  /*6e20*/  VIADD R0, R0, 0x3f ;  /* 0x0000003f00007836 */ /* 0x001fe20000000000 */
[----:B------:R-:W-:Y:S01]  /*6e30*/  UIADD3 UR13, UR21, UR13, URZ ;  /* 0x0000000d150d7290 */ /* 0x000fe2000fffe03f */
[----:B------:R-:W-:-:S03]  /*6e40*/  ULDC.64 UR22, c[0x0][0x198] ;  /* 0x0000660000167ab9 */ /* 0x000fc60000000a00 */
[----:B------:R-:W-:-:S04]  /*6e50*/  SHF.R.S32.HI R3, RZ, 0x1f, R0 ;  /* 0x0000001fff037819 */ /* 0x000fc80000011400 */
[----:B------:R-:W-:Y:S01]  /*6e60*/  LEA.HI R3, R3, R0, RZ, 0x6 ;  /* 0x0000000003037211 */ /* 0x000fe200078f30ff */
[----:B------:R-:W-:-:S03]  /*6e70*/  IMAD.MOV.U32 R0, RZ, RZ, 0x1 ;  /* 0x00000001ff007424 */ /* 0x000fc600078e00ff */
[----:B------:R-:W-:-:S05]  /*6e80*/  SHF.R.S32.HI R3, RZ, 0x6, R3 ;  /* 0x00000006ff037819 */ /* 0x000fca0000011403 */
[----:B------:R-:W-:-:S07]  /*6e90*/  VIADD R10, R3, 0x1 ;  /* 0x00000001030a7836 */ /* 0x000fce0000000000 */
.L_x_140:
[----:B------:R-:W-:-:S03]  /*6ea0*/  UMOV UR4, 0xffffffff ;  /* 0xffffffff00047882 */ /* 0x000fc60000000000 */
[----:B------:R-:W-:Y:S05]  /*6eb0*/  BRA.DIV UR4, `(.L_x_129) ;  /* 0x0000001204107947 */ /* 0x000fea000b800000 */
[----:B------:R-:W-:-:S13]  /*6ec0*/  ELECT P6, URZ, PT ;  /* 0x00000000003f782f */ /* 0x000fda00038c0000 */
.L_x_154:
[----:B------:R-:W0:Y:S01]  /*6ed0*/  LDC R4, c[0x0][0x28c] ;  /* 0x0000a300ff047b82 */ /* 0x000e220000000800 */
[----:B------:R-:W-:Y:S01]  /*6ee0*/  BSSY B1, `(.L_x_130) ;  /* 0x0000037000017945 */ /* 0x000fe20003800000 */
[----:B0-----:R-:W-:-:S13]  /*6ef0*/  ISETP.LT.OR P6, PT, R4, 0x1, !P6 ;  /* 0x000000010400780c */ /* 0x001fda00077c1670 */
[----:B------:R-:W-:Y:S05]  /*6f00*/  @P6 BRA `(.L_x_131) ;  /* 0x0000000000d06947 */ /* 0x000fea0003800000 */
[----:B------:R-:W-:Y:S02]  /*6f10*/  IMAD R15, R9, 0x30, RZ ;  /* 0x00000030090f7824 */ /* 0x000fe400078e02ff */
[----:B------:R-:W-:Y:S02]  /*6f20*/  IMAD R18, R7, 0xc0, RZ ;  /* 0x000000c007127824 */ /* 0x000fe400078e02ff */
[----:B------:R-:W-:Y:S02]  /*6f30*/  IMAD.MOV.U32 R20, RZ, RZ, RZ ;  /* 0x000000ffff147224 */ /* 0x000fe400078e00ff */
[----:B------:R-:W-:Y:S02]  /*6f40*/  IMAD.MOV.U32 R4, RZ, RZ, R10 ;  /* 0x000000ffff047224 */ /* 0x000fe400078e000a */
[----:B------:R-:W-:Y:S02]  /*6f50*/  IMAD.MOV.U32 R5, RZ, RZ, R0 ;  /* 0x000000ffff057224 */ /* 0x000fe400078e0000 */
[----:B------:R-:W-:-:S07]  /*6f60*/  IMAD.MOV.U32 R6, RZ, RZ, R12 ;  /* 0x000000ffff067224 */ /* 0x000fce00078e000c */
.L_x_135:
[----:B------:R-:W0:Y:S01]  /*6f70*/  S2R R14, SR_CgaCtaId ;  /* 0x00000000000e7919 */ /* 0x000e220000008800 */
[----:B------:R-:W-:Y:S01]  /*6f80*/  MOV R7, 0x400 ;  /* 0x0000040000077802 */ /* 0x000fe20000000f00 */
[----:B------:R-:W1:Y:S03]  /*6f90*/  @!P2 LDC R9, c[0x0][0x500] ;  /* 0x00014000ff09ab82 */ /* 0x000e660000000800 */
[----:B0-----:R-:W-:Y:S02]  /*6fa0*/  LEA R21, R14, R7, 0x18 ;  /* 0x000000070e157211 */ /* 0x001fe400078ec0ff */
[----:B------:R-:W-:-:S03]  /*6fb0*/  SHF.L.U32 R7, R5, 0x1f, RZ ;  /* 0x0000001f05077819 */ /* 0x000fc600000006ff */
[----:B------:R-:W-:-:S04]  /*6fc0*/  IMAD R14, R6, 0x8, R21 ;  /* 0x00000008060e7824 */ /* 0x000fc800078e0215 */
[----:B------:R-:W0:Y:S02]  /*6fd0*/  SYNCS.PHASECHK.TRANS64.TRYWAIT P1, [R14+URZ+0x38], R7 ;  /* 0x000038070e0075a7 */ /* 0x000e24000802017f */
[----:B01----:R-:W-:Y:S05]  /*6fe0*/  @!P1 BRA `(.L_x_132) ;  /* 0x0000000c00e49947 */ /* 0x003fea0003800000 */
.L_x_155:
[----:B0-----:R-:W-:Y:S01]  /*6ff0*/  PRMT R7, R11, 0x9910, RZ ;  /* 0x000099100b077816 */ /* 0x001fe200000000ff */
[----:B------:R0:W-:Y:S03]  /*7000*/  @!P2 SYNCS.ARRIVE.TRANS64 RZ, [R14+URZ], R9 ;  /* 0x000000090effa9a7 */ /* 0x0001e6000800003f */
[----:B------:R-:W-:-:S13]  /*7010*/  ISETP.NE.AND P1, PT, R7, 0x2, PT ;  /* 0x000000020700780c */ /* 0x000fda0003f25270 */
[----:B0-----:R-:W-:Y:S05]  /*7020*/  @P1 BRA `(.L_x_133) ;  /* 0x0000000000041947 */ /* 0x001fea0003800000 */
[----:B------:R-:W-:Y:S01]  /*7030*/  BPT.TRAP 0x1 ;  /* 0x000000040000795c */ /* 0x000fe20000300000 */
.L_x_133:
[----:B------:R-:W-:Y:S05]  /*7040*/  @P0 BRA `(.L_x_134) ;  /* 0x0000000000040947 */ /* 0x000fea0003800000 */
[----:B------:R-:W-:Y:S01]  /*7050*/  BPT.TRAP 0x1 ;  /* 0x000000040000795c */ /* 0x000fe20000300000 */
.L_x_134:
[--C-:B------:R-:W-:Y:S01]  /*7060*/  IMAD R7, R6, 0x6000, R21.reuse ;  /* 0x0000600006077824 */ /* 0x100fe200078e0215 */
[----:B------:R-:W-:Y:S01]  /*7070*/  R2UR UR9, R14 ;  /* 0x000000000e0972ca */ /* 0x000fe200000e0000 */
[----:B------:R-:W-:Y:S01]  /*7080*/  IMAD R21, R6, 0x1800, R21 ;  /* 0x0000180006157824 */ /* 0x000fe200078e0215 */
[----:B------:R-:W-:Y:S01]  /*7090*/  UIADD3 UR4, UP0, UR22, 0xf0, URZ ;  /* 0x000000f016047890 */ /* 0x000fe2000ff1e03f */
[----:B------:R-:W-:Y:S01]  /*70a0*/  VIADD R4, R4, 0xffffffff ;  /* 0xffffffff04047836 */ /* 0x000fe20000000000 */
[----:B------:R-:W-:Y:S01]  /*70b0*/  R2UR UR5, R7 ;  /* 0x00000000070572ca */ /* 0x000fe200000e0000 */
[----:B------:R-:W-:Y:S01]  /*70c0*/  UIADD3 UR24, UP1, UR22, 0x1f0, URZ ;  /* 0x000001f016187890 */ /* 0x000fe2000ff3e03f */
[----:B------:R-:W-:Y:S01]  /*70d0*/  R2UR UR8, R21 ;  /* 0x00000000150872ca */ /* 0x000fe200000e0000 */
[----:B------:R-:W-:Y:S01]  /*70e0*/  VIADD R6, R6, 0x1 ;  /* 0x0000000106067836 */ /* 0x000fe20000000000 */
[----:B------:R-:W-:Y:S01]  /*70f0*/  R2UR UR11, R18 ;  /* 0x00000000120b72ca */ /* 0x000fe200000e0000 */
[----:B------:R-:W-:Y:S01]  /*7100*/  UIADD3.X UR25, URZ, UR23, URZ, UP1, !UPT ;  /* 0x000000173f197290 */ /* 0x000fe20008ffe43f */
[----:B------:R-:W-:Y:S01]  /*7110*/  R2UR UR10, R20 ;  /* 0x00000000140a72ca */ /* 0x000fe200000e0000 */
[----:B------:R-:W-:Y:S01]  /*7120*/  UMOV UR6, 0x0 ;  /* 0x0000000000067882 */ /* 0x000fe20000000000 */
[----:B------:R-:W-:Y:S01]  /*7130*/  R2UR UR12, R8 ;  /* 0x00000000080c72ca */ /* 0x000fe200000e0000 */
[----:B------:R-:W-:Y:S01]  /*7140*/  UMOV UR7, 0x10000000 ;  /* 0x1000000000077882 */ /* 0x000fe20000000000 */
[----:B------:R-:W-:Y:S01]  /*7150*/  R2UR UR19, R15 ;  /* 0x000000000f1372ca */ /* 0x000fe200000e0000 */
[----:B------:R-:W-:Y:S01]  /*7160*/  VIADD R20, R20, 0x40 ;  /* 0x0000004014147836 */ /* 0x000fe20000000000 */
[----:B------:R-:W-:Y:S01]  /*7170*/  ISETP.GT.AND P3, PT, R4, 0x1, PT ;  /* 0x000000010400780c */ /* 0x000fe20003f64270 */
[----:B------:R-:W-:Y:S01]  /*7180*/  UIADD3 UR14, UR5, 0x180, URZ ;  /* 0x00000180050e7890 */ /* 0x000fe2000fffe03f */
[----:B------:R-:W-:Y:S01]  /*7190*/  ISETP.NE.AND P1, PT, R6, 0x7, PT ;  /* 0x000000070600780c */ /* 0x000fe20003f25270 */
[----:B------:R-:W-:-:S02]  /*71a0*/  UIADD3.X UR5, URZ, UR23, URZ, UP0, !UPT ;  /* 0x000000173f057290 */ /* 0x000fc400087fe43f */
[----:B------:R-:W-:Y:S01]  /*71b0*/  UIADD3 UR15, UR8, 0x2a180, URZ ;  /* 0x0002a180080f7890 */ /* 0x000fe2000fffe03f */
[----:B------:R-:W-:Y:S02]  /*71c0*/  SEL R14, RZ, 0x1, P1 ;  /* 0x00000001ff0e7807 */ /* 0x000fe40000800000 */
[----:B------:R-:W-:Y:S01]  /*71d0*/  UMOV UR8, UR14 ;  /* 0x0000000e00087c82 */ /* 0x000fe20008000000 */
[----:B------:R-:W-:Y:S02]  /*71e0*/  SEL R6, R6, RZ, P1 ;  /* 0x000000ff06067207 */ /* 0x000fe40000800000 */
[----:B------:R-:W-:Y:S01]  /*71f0*/  LOP3.LUT R5, R5, R14, RZ, 0x3c, !PT ;  /* 0x0000000e05057212 */ /* 0x000fe200078e3cff */
[----:B------:R0:W-:Y:S02]  /*7200*/  UTMALDG.3D [UR8], [UR4], desc[UR6] ;  /* 0x00000608040075b4 */ /* 0x0001e40008011000 */
[----:B0-----:R-:W-:Y:S01]  /*7210*/  UMOV UR8, UR15 ;  /* 0x0000000f00087c82 */ /* 0x001fe20008000000 */
[----:B------:R-:W-:-:S02]  /*7220*/  UMOV UR11, UR19 ;  /* 0x00000013000b7c82 */ /* 0x000fc40008000000 */
[----:B------:R0:W-:Y:S02]  /*7230*/  UTMALDG.3D [UR8], [UR24], desc[UR6] ;  /* 0x00000608180075b4 */ /* 0x0001e40008011000 */
[----:B0-----:R-:W-:Y:S05]  /*7240*/  @P3 BRA `(.L_x_135) ;  /* 0xfffffffc00483947 */ /* 0x001fea000383ffff */
.L_x_131:
[----:B------:R-:W-:Y:S05]  /*7250*/  BSYNC B1 ;  /* 0x0000000000017941 */ /* 0x000fea0003800000 */
.L_x_130:
[----:B------:R-:W-:Y:S01]  /*7260*/  LOP3.LUT P4, RZ, R13, 0xff, RZ, 0xc0, !PT ;  /* 0x000000ff0dff7812 */ /* 0x000fe2000788c0ff */
[C---:B------:R-:W-:Y:S01]  /*7270*/  IMAD.IADD R12, R3.reuse, 0x1, R12 ;  /* 0x00000001030c7824 */ /* 0x040fe200078e020c */
[----:B------:R-:W-:Y:S01]  /*7280*/  ULDC.64 UR4, c[0x0][0x650] ;  /* 0x0001940000047ab9 */ /* 0x000fe20000000a00 */
[C---:B------:R-:W-:Y:S01]  /*7290*/  ISETP.GE.U32.AND P3, PT, R3.reuse, 0x7, PT ;  /* 0x000000070300780c */ /* 0x040fe20003f66070 */
[----:B------:R-:W-:Y:S01]  /*72a0*/  BSSY B1, `(.L_x_136) ;  /* 0x000006c000017945 */ /* 0x000fe20003800000 */
[C---:B------:R-:W-:Y:S01]  /*72b0*/  IMAD.WIDE.U32 R4, R12.reuse, 0x24924925, RZ ;  /* 0x249249250c047825 */ /* 0x040fe200078e00ff */
[C---:B------:R-:W-:Y:S02]  /*72c0*/  ISETP.GT.U32.AND P1, PT, R12.reuse, 0x6, PT ;  /* 0x000000060c00780c */ /* 0x040fe40003f24070 */
[----:B------:R-:W-:Y:S01]  /*72d0*/  PRMT R13, RZ, 0x7610, R13 ;  /* 0x00007610ff0d7816 */ /* 0x000fe2000000000d */
[----:B------:R-:W-:Y:S01]  /*72e0*/  IMAD.IADD R4, R12, 0x1, -R5 ;  /* 0x000000010c047824 */ /* 0x000fe200078e0a05 */
[----:B------:R-:W-:Y:S01]  /*72f0*/  ISETP.LT.U32.AND P1, PT, R3, 0x7, P1 ;  /* 0x000000070300780c */ /* 0x000fe20000f21070 */
[----:B------:R-:W-:-:S02]  /*7300*/  IMAD.MOV.U32 R9, RZ, RZ, -0x1 ;  /* 0xffffffffff097424 */ /* 0x000fc400078e00ff */
[----:B------:R-:W0:Y:S01]  /*7310*/  @P4 S2R R7, SR_CgaCtaId ;  /* 0x0000000000074919 */ /* 0x000e220000008800 */
[----:B------:R-:W-:Y:S01]  /*7320*/  @P4 MOV R6, 0x400 ;  /* 0x0000040000064802 */ /* 0x000fe20000000f00 */
[----:B------:R-:W-:Y:S01]  /*7330*/  IMAD.MOV.U32 R8, RZ, RZ, -0x1 ;  /* 0xffffffffff087424 */ /* 0x000fe200078e00ff */
[----:B------:R-:W-:-:S04]  /*7340*/  LEA.HI R4, R4, R5, RZ, 0x1f ;  /* 0x0000000504047211 */ /* 0x000fc800078ff8ff */
[--C-:B------:R-:W-:Y:S02]  /*7350*/  SHF.R.U32.HI R5, RZ, 0x2, R4.reuse ;  /* 0x00000002ff057819 */ /* 0x100fe40000011604 */
[----:B------:R-:W-:-:S03]  /*7360*/  PRMT R4, RZ, 0x7610, R4 ;  /* 0x00007610ff047816 */ /* 0x000fc60000000004 */
[----:B------:R-:W-:Y:S01]  /*7370*/  IMAD R12, R5, -0x7, R12 ;  /* 0xfffffff9050c7824 */ /* 0x000fe200078e020c */
[----:B0-----:R-:W-:Y:S02]  /*7380*/  @P4 LEA R6, R7, R6, 0x18 ;  /* 0x0000000607064211 */ /* 0x001fe400078ec0ff */
[----:B------:R-:W-:Y:S02]  /*7390*/  SEL R7, RZ, 0x1, !P1 ;  /* 0x00000001ff077807 */ /* 0x000fe40004800000 */
[----:B------:R-:W-:Y:S01]  /*73a0*/  IADD3 R16, P1, R16, UR20, RZ ;  /* 0x0000001410107c10 */ /* 0x000fe2000ff3e0ff */
[----:B------:R0:W-:Y:S01]  /*73b0*/  @P4 SYNCS.ARRIVE.TRANS64.A1T0 RZ, [R6+URZ+0x88], RZ ;  /* 0x000088ff06ff49a7 */ /* 0x0001e2000810003f */
[----:B------:R-:W-:Y:S01]  /*73c0*/  LOP3.LUT R0, R0, R7, RZ, 0x3c, !PT ;  /* 0x0000000700007212 */ /* 0x000fe200078e3cff */
[----:B------:R-:W-:Y:S01]  /*73d0*/  IMAD.MOV.U32 R7, RZ, RZ, -0x1 ;  /* 0xffffffffff077424 */ /* 0x000fe200078e00ff */
[----:B------:R-:W-:Y:S02]  /*73e0*/  IADD3.X R17, R17, UR13, RZ, P1, !PT ;  /* 0x0000000d11117c10 */ /* 0x000fe40008ffe4ff */
[----:B------:R-:W-:-:S02]  /*73f0*/  ISETP.GE.U32.AND P1, PT, R16, UR4, PT ;  /* 0x0000000410007c0c */ /* 0x000fc4000bf26070 */
[----:B------:R-:W-:Y:S02]  /*7400*/  @P3 LOP3.LUT R0, R0, 0x1, R5, 0x78, !PT ;  /* 0x0000000100003812 */ /* 0x000fe400078e7805 */
[----:B------:R-:W-:-:S13]  /*7410*/  ISETP.GE.U32.AND.EX P1, PT, R17, UR5, PT, P1 ;  /* 0x0000000511007c0c */ /* 0x000fda000bf26110 */
[----:B0-----:R-:W-:Y:S05]  /*7420*/  @P1 BRA `(.L_x_137) ;  /* 0x00000004004c1947 */ /* 0x001fea0003800000 */
[----:B------:R-:W-:Y:S01]  /*7430*/  ULDC.64 UR4, c[0x0][0x628] ;  /* 0x00018a0000047ab9 */ /* 0x000fe20000000a00 */
[----:B------:R-:W0:Y:S01]  /*7440*/  S2R R15, SR_CTAID.X ;  /* 0x00000000000f7919 */ /* 0x000e220000002500 */
[----:B------:R-:W-:Y:S01]  /*7450*/  ISETP.NE.U32.AND P1, PT, RZ, UR4, PT ;  /* 0x00000004ff007c0c */ /* 0x000fe2000bf25070 */
[----:B------:R-:W-:Y:S01]  /*7460*/  ULDC UR7, c[0x0][0x630] ;  /* 0x00018c0000077ab9 */ /* 0x000fe20000000800 */
[----:B------:R-:W-:Y:S01]  /*7470*/  IMAD.MOV.U32 R4, RZ, RZ, R16 ;  /* 0x000000ffff047224 */ /* 0x000fe200078e0010 */
[----:B------:R-:W1:Y:S01]  /*7480*/  S2R R14, SR_CTAID.Y ;  /* 0x00000000000e7919 */ /* 0x000e620000002600 */
[----:B------:R-:W-:Y:S01]  /*7490*/  ISETP.NE.AND.EX P1, PT, RZ, UR5, PT, P1 ;  /* 0x00000005ff007c0c */ /* 0x000fe2000bf25310 */
[----:B------:R-:W-:-:S12]  /*74a0*/  IMAD.MOV.U32 R5, RZ, RZ, R17 ;  /* 0x000000ffff057224 */ /* 0x000fd800078e0011 */
[----:B------:R-:W-:Y:S05]  /*74b0*/  @!P1 BRA `(.L_x_138) ;  /* 0x0000000000289947 */ /* 0x000fea0003800000 */
[----:B------:R-:W-:Y:S02]  /*74c0*/  ULDC UR6, c[0x0][0x634] ;  /* 0x00018d0000067ab9 */ /* 0x000fe40000000800 */
[----:B------:R-:W-:-:S05]  /*74d0*/  IADD3 R9, P1, R16, UR6, RZ ;  /* 0x0000000610097c10 */ /* 0x000fca000ff3e0ff */
[----:B------:R-:W-:-:S04]  /*74e0*/  IMAD.X R21, RZ, RZ, R17, P1 ;  /* 0x000000ffff157224 */ /* 0x000fc800008e0611 */
[----:B------:R-:W-:-:S04]  /*74f0*/  IMAD.WIDE.U32 R6, R21, UR4, RZ ;  /* 0x0000000415067c25 */ /* 0x000fc8000f8e00ff */
[----:B------:R-:W-:-:S04]  /*7500*/  IMAD.WIDE.U32 R6, P1, R9, UR5, R6 ;  /* 0x0000000509067c25 */ /* 0x000fc8000f820006 */
[----:B------:R-:W-:-:S04]  /*7510*/  IMAD.WIDE.U32 R8, R9, UR4, RZ ;  /* 0x0000000409087c25 */ /* 0x000fc8000f8e00ff */
[----:B------:R-:W-:Y:S01]  /*7520*/  IMAD.X R5, RZ, RZ, RZ, P1 ;  /* 0x000000ffff057224 */ /* 0x000fe200008e06ff */
[----:B------:R-:W-:Y:S01]  /*7530*/  IADD3 RZ, P1, R9, R6, RZ ;  /* 0x0000000609ff7210 */ /* 0x000fe20007f3e0ff */
[----:B------:R-:W-:-:S04]  /*7540*/  IMAD.MOV.U32 R4, RZ, RZ, R7 ;  /* 0x000000ffff047224 */ /* 0x000fc800078e0007 */
[----:B------:R-:W-:-:S08]  /*7550*/  IMAD.WIDE.U32.X R4, R21, UR5, R4, P1 ;  /* 0x0000000515047c25 */ /* 0x000fd000088e0404 */
.L_x_138:
[--C-:B------:R-:W-:Y:S01]  /*7560*/  SHF.R.U64 R8, R4, UR7, R5.reuse ;  /* 0x0000000704087c19 */ /* 0x100fe20008001205 */
[----:B------:R-:W-:Y:S01]  /*7570*/  ULDC.64 UR4, c[0x0][0x620] ;  /* 0x0001880000047ab9 */ /* 0x000fe20000000a00 */
[----:B------:R-:W-:Y:S01]  /*7580*/  SHF.R.U32.HI R4, RZ, UR7, R5 ;  /* 0x00000007ff047c19 */ /* 0x000fe20008011605 */
[----:B------:R-:W2:Y:S01]  /*7590*/  LDC R24, c[0x0][0x144] ;  /* 0x00005100ff187b82 */ /* 0x000ea20000000800 */
[----:B------:R-:W-:Y:S01]  /*75a0*/  IADD3 R7, P1, RZ, -R8, RZ ;  /* 0x80000008ff077210 */ /* 0x000fe20007f3e0ff */
[----:B------:R-:W-:Y:S01]  /*75b0*/  ULDC.64 UR8, c[0x0][0x640] ;  /* 0x0001900000087ab9 */ /* 0x000fe20000000a00 */
[----:B0-----:R-:W-:Y:S01]  /*75c0*/  I2FP.F32.U32 R9, R15 ;  /* 0x0000000f00097245 */ /* 0x001fe20000201000 */
[----:B------:R-:W-:Y:S02]  /*75d0*/  ULDC UR6, c[0x0][0x608] ;  /* 0x0001820000067ab9 */ /* 0x000fe40000000800 */
[----:B------:R-:W-:Y:S01]  /*75e0*/  IMAD.X R4, RZ, RZ, ~R4, P1 ;  /* 0x000000ffff047224 */ /* 0x000fe200008e0e04 */
[----:B------:R-:W-:Y:S01]  /*75f0*/  ISETP.NE.U32.AND P1, PT, RZ, UR8, PT ;  /* 0x00000008ff007c0c */ /* 0x000fe2000bf25070 */
[----:B------:R-:W0:Y:S02]  /*7600*/  LDC R21, c[0x0][0x148] ;  /* 0x00005200ff157b82 */ /* 0x000e240000000800 */
[----:B------:R-:W-:Y:S01]  /*7610*/  IMAD R6, R4, UR4, RZ ;  /* 0x0000000404067c24 */ /* 0x000fe2000f8e02ff */
[----:B------:R-:W-:Y:S01]  /*7620*/  ISETP.NE.AND.EX P1, PT, RZ, UR9, PT, P1 ;  /* 0x00000009ff007c0c */ /* 0x000fe2000bf25310 */
[----:B------:R-:W-:Y:S01]  /*7630*/  IMAD.WIDE.U32 R4, R7, UR4, R16 ;  /* 0x0000000407047c25 */ /* 0x000fe2000f8e0010 */
[----:B------:R-:W-:-:S03]  /*7640*/  ULDC UR4, c[0x0][0x150] ;  /* 0x0000540000047ab9 */ /* 0x000fc60000000800 */
[----:B------:R-:W-:Y:S02]  /*7650*/  IMAD R7, R7, UR5, R6 ;  /* 0x0000000507077c24 */ /* 0x000fe4000f8e0206 */
[----:B------:R-:W-:Y:S01]  /*7660*/  FMUL R6, R9, UR4 ;  /* 0x0000000409067c20 */ /* 0x000fe20008400000 */
[----:B------:R-:W-:Y:S01]  /*7670*/  ULDC UR4, c[0x0][0x618] ;  /* 0x0001860000047ab9 */ /* 0x000fe20000000800 */
[----:B------:R-:W-:Y:S01]  /*7680*/  ULDC UR5, c[0x0][0x154] ;  /* 0x0000550000057ab9 */ /* 0x000fe20000000800 */
[----:B------:R-:W-:-:S03]  /*7690*/  IMAD.IADD R5, R5, 0x1, R7 ;  /* 0x0000000105057824 */ /* 0x000fc600078e0207 */
[----:B------:R-:W3:Y:S02]  /*76a0*/  F2I.U32.TRUNC.NTZ R6, R6 ;  /* 0x0000000600067305 */ /* 0x000ee4000020f000 */
[----:B------:R-:W-:Y:S02]  /*76b0*/  SHF.R.U64 R9, R4, UR4, R5 ;  /* 0x0000000404097c19 */ /* 0x000fe40008001205 */
[----:B-1----:R-:W-:-:S05]  /*76c0*/  I2FP.F32.U32 R4, R14 ;  /* 0x0000000e00047245 */ /* 0x002fca0000201000 */
[----:B------:R-:W-:Y:S01]  /*76d0*/  FMUL R22, R4, UR5 ;  /* 0x0000000504167c20 */ /* 0x000fe20008400000 */
[----:B------:R-:W-:Y:S01]  /*76e0*/  SHF.R.U32.HI R4, RZ, UR4, R5 ;  /* 0x00000004ff047c19 */ /* 0x000fe20008011605 */
[----:B------:R-:W-:-:S03]  /*76f0*/  ULDC UR4, c[0x0][0x658] ;  /* 0x0001960000047ab9 */ /* 0x000fc60000000800 */
[--C-:B------:R-:W-:Y:S01]  /*7700*/  SHF.R.U64 R20, R9, UR6, R4.reuse ;  /* 0x0000000609147c19 */ /* 0x100fe20008001204 */
[----:B------:R-:W1:Y:S01]  /*7710*/  F2I.U32.TRUNC.NTZ R22, R22 ;  /* 0x0000001600167305 */ /* 0x000e62000020f000 */
[----:B------:R-:W-:Y:S01]  /*7720*/  SHF.R.U32.HI R5, RZ, UR6, R4 ;  /* 0x00000006ff057c19 */ /* 0x000fe20008011604 */
[----:B---3--:R-:W-:-:S03]  /*7730*/  IMAD.MOV R6, RZ, RZ, -R6 ;  /* 0x000000ffff067224 */ /* 0x008fc600078e0a06 */
[----:B------:R-:W-:Y:S01]  /*7740*/  SHF.R.U64 R18, R20, UR4, R5 ;  /* 0x0000000414127c19 */ /* 0x000fe20008001205 */
[----:B--2---:R-:W-:Y:S01]  /*7750*/  IMAD R15, R24, R6, R15 ;  /* 0x00000006180f7224 */ /* 0x004fe200078e020f */
[----:B------:R-:W-:-:S03]  /*7760*/  SHF.R.U32.HI R23, RZ, UR4, R5 ;  /* 0x00000004ff177c19 */ /* 0x000fc60008011605 */
[----:B------:R-:W-:Y:S02]  /*7770*/  IMAD.MOV.U32 R4, RZ, RZ, R18 ;  /* 0x000000ffff047224 */ /* 0x000fe400078e0012 */
[----:B------:R-:W-:Y:S01]  /*7780*/  IMAD.MOV.U32 R5, RZ, RZ, R23 ;  /* 0x000000ffff057224 */ /* 0x000fe200078e0017 */
[----:B-1----:R-:W-:Y:S06]  /*7790*/  @!P1 BRA `(.L_x_139) ;  /* 0x0000000000289947 */ /* 0x002fec0003800000 */
[----:B------:R-:W-:Y:S02]  /*77a0*/  ULDC UR4, c[0x0][0x64c] ;  /* 0x0001930000047ab9 */ /* 0x000fe40000000800 */
[----:B------:R-:W-:-:S05]  /*77b0*/  IADD3 R5, P1, R18, UR4, RZ ;  /* 0x0000000412057c10 */ /* 0x000fca000ff3e0ff */
[----:B------:R-:W-:-:S04]  /*77c0*/  IMAD.X R23, RZ, RZ, R23, P1 ;  /* 0x000000ffff177224 */ /* 0x000fc800008e0617 */
[----:B------:R-:W-:-:S04]  /*77d0*/  IMAD.WIDE.U32 R6, R23, UR8, RZ ;  /* 0x0000000817067c25 */ /* 0x000fc8000f8e00ff */
[----:B------:R-:W-:-:S04]  /*77e0*/  IMAD.WIDE.U32 R6, P1, R5, UR9, R6 ;  /* 0x0000000905067c25 */ /* 0x000fc8000f820006 */
[----:B------:R-:W-:-:S04]  /*77f0*/  IMAD.WIDE.U32 R4, R5, UR8, RZ ;  /* 0x0000000805047c25 */ /* 0x000fc8000f8e00ff */
[----:B------:R-:W-:Y:S01]  /*7800*/  IMAD.MOV.U32 R4, RZ, RZ, R7 ;  /* 0x000000ffff047224 */ /* 0x000fe200078e0007 */
[----:B------:R-:W-:Y:S01]  /*7810*/  IADD3 RZ, P3, R5, R6, RZ ;  /* 0x0000000605ff7210 */ /* 0x000fe20007f7e0ff */
[----:B------:R-:W-:-:S04]  /*7820*/  IMAD.X R5, RZ, RZ, RZ, P1 ;  /* 0x000000ffff057224 */ /* 0x000fc800008e06ff */
[----:B------:R-:W-:-:S08]  /*7830*/  IMAD.WIDE.U32.X R4, R23, UR9, R4, P3 ;  /* 0x0000000917047c25 */ /* 0x000fd000098e0404 */
.L_x_139:
[----:B------:R-:W-:Y:S01]  /*7840*/  ISETP.NE.AND P1, PT, R2, 0x1, PT ;  /* 0x000000010200780c */ /* 0x000fe20003f25270 */
[----:B------:R-:W-:Y:S01]  /*7850*/  ULDC UR4, c[0x0][0x648] ;  /* 0x0001920000047ab9 */ /* 0x000fe20000000800 */
[----:B------:R-:W-:Y:S01]  /*7860*/  LOP3.LUT R20, R20, UR17, RZ, 0xc0, !PT ;  /* 0x0000001114147c12 */ /* 0x000fe2000f8ec0ff */
[----:B------:R-:W-:Y:S01]  /*7870*/  IMAD.MOV R22, RZ, RZ, -R22 ;  /* 0x000000ffff167224 */ /* 0x000fe200078e0a16 */
[----:B------:R-:W-:Y:S01]  /*7880*/  SHF.R.U64 R5, R4, UR4, R5 ;  /* 0x0000000404057c19 */ /* 0x000fe20008001205 */
[----:B------:R-:W-:Y:S01]  /*7890*/  ULDC UR4, c[0x0][0x638] ;  /* 0x00018e0000047ab9 */ /* 0x000fe20000000800 */
[----:B------:R-:W-:Y:S01]  /*78a0*/  LOP3.LUT R9, R9, UR16, RZ, 0xc0, !PT ;  /* 0x0000001009097c12 */ /* 0x000fe2000f8ec0ff */
[----:B------:R-:W-:Y:S01]  /*78b0*/  ULDC UR5, c[0x0][0x610] ;  /* 0x0001840000057ab9 */ /* 0x000fe20000000800 */
[----:B------:R-:W-:Y:S02]  /*78c0*/  IMAD.MOV.U32 R4, RZ, RZ, 0x1 ;  /* 0x00000001ff047424 */ /* 0x000fe400078e00ff */
[----:B------:R-:W-:-:S02]  /*78d0*/  IMAD.MOV R7, RZ, RZ, -R5 ;  /* 0x000000ffff077224 */ /* 0x000fc400078e0a05 */
[----:B------:R-:W-:Y:S02]  /*78e0*/  IMAD R20, R5, UR18, R20 ;  /* 0x0000001205147c24 */ /* 0x000fe4000f8e0214 */
[----:B0-----:R-:W-:Y:S02]  /*78f0*/  @P1 IMAD R15, R21, R22, R14 ;  /* 0x00000016150f1224 */ /* 0x001fe400078e020e */
[----:B------:R-:W-:Y:S01]  /*7900*/  IMAD R18, R7, UR4, R18 ;  /* 0x0000000407127c24 */ /* 0x000fe2000f8e0212 */
[----:B------:R-:W-:Y:S01]  /*7910*/  ULDC UR4, c[0x0][0x600] ;  /* 0x0001800000047ab9 */ /* 0x000fe20000000800 */
[----:B------:R-:W-:Y:S02]  /*7920*/  IMAD R15, R20, UR5, R15 ;  /* 0x00000005140f7c24 */ /* 0x000fe4000f8e020f */
[----:B------:R-:W-:-:S05]  /*7930*/  IMAD R18, R18, UR4, R9 ;  /* 0x0000000412127c24 */ /* 0x000fca000f8e0209 */
[----:B------:R-:W-:Y:S02]  /*7940*/  SEL R9, R18, R15, !P1 ;  /* 0x0000000f12097207 */ /* 0x000fe40004800000 */
[----:B------:R-:W-:-:S07]  /*7950*/  SEL R7, R15, R18, !P1 ;  /* 0x000000120f077207 */ /* 0x000fce0004800000 */
.L_x_137:
[----:B------:R-:W-:Y:S05]  /*7960*/  BSYNC B1 ;  /* 0x0000000000017941 */ /* 0x000fea0003800000 */
.L_x_136:
[----:B------:R-:W-:-:S13]  /*7970*/  LOP3.LUT P1, RZ, R4, 0xff, RZ, 0xc0, !PT ;  /* 0x000000ff04ff7812 */ /* 0x000fda000782c0ff */
[----:B------:R-:W-:Y:S05]  /*7980*/  @P1 BRA `(.L_x_140) ;  /* 0xfffffff400441947 */ /* 0x000fea000383ffff */
[----:B------:R-:W-:Y:S05]  /*7990*/  BSYNC B0 ;  /* 0x0000000000007941 */ /* 0x000fea0003800000 */
.L_x_128:
[----:B------:R-:W-:-:S03]  /*79a0*/  UMOV UR4, 0xffffffff ;  /* 0xffffffff00047882 */ /* 0x000fc60000000000 */
[----:B------:R-:W-:Y:S05]  /*79b0*/  BRA.DIV UR4, `(.L_x_141) ;  /* 0x0000000604847947 */ /* 0x000fea000b800000 */
[----:B------:R-:W-:-:S13]  /*79c0*/  ELECT P6, URZ, PT ;  /* 0x00000000003f782f */ /* 0x000fda00038c0000 */
.L_x_158:
[----:B------:R-:W-:Y:S04]  /*79d0*/  BSSY B0, `(.L_x_142) ;  /* 0x0000046000007945 */ /* 0x000fe80003800000 */
[----:B------:R-:W-:Y:S05]  /*79e0*/  @!P6 BRA `(.L_x_143) ;  /* 0x000000040010e947 */ /* 0x000fea0003800000 */
[----:B------:R-:W-:-:S04]  /*79f0*/  LOP3.LUT R19, R19, 0x2, RZ, 0xfc, !PT ;  /* 0x0000000213137812 */ /* 0x000fc800078efcff */
[----:B------:R-:W-:-:S13]  /*7a00*/  ISETP.NE.AND P0, PT, R19, 0x3, PT ;  /* 0x000000031300780c */ /* 0x000fda0003f05270 */
[----:B------:R-:W-:Y:S05]  /*7a10*/  @!P0 BRA `(.L_x_144) ;  /* 0x0000000000048947 */ /* 0x000fea0003800000 */
[----:B------:R-:W-:Y:S01]  /*7a20*/  BPT.TRAP 0x1 ;  /* 0x000000040000795c */ /* 0x000fe20000300000 */
.L_x_144:
[----:B------:R-:W0:Y:S01]  /*7a30*/  S2R R3, SR_CgaCtaId ;  /* 0x0000000000037919 */ /* 0x000e220000008800 */
[----:B------:R-:W-:-:S04]  /*7a40*/  MOV R2, 0x400 ;  /* 0x0000040000027802 */ /* 0x000fc80000000f00 */
[----:B0-----:R-:W-:Y:S02]  /*7a50*/  LEA R3, R3, R2, 0x18 ;  /* 0x0000000203037211 */ /* 0x001fe400078ec0ff */
[----:B------:R-:W-:-:S03]  /*7a60*/  SHF.L.U32 R2, R0, 0x1f, RZ ;  /* 0x0000001f00027819 */ /* 0x000fc600000006ff */
[----:B------:R-:W-:-:S04]  /*7a70*/  VIADD R3, R3, 0x38 ;  /* 0x0000003803037836 */ /* 0x000fc80000000000 */
[C---:B------:R-:W-:Y:S02]  /*7a80*/  IMAD R7, R12.reuse, 0x8, R3 ;  /* 0x000000080c077824 */ /* 0x040fe400078e0203 */
[----:B------:R-:W-:Y:S02]  /*7a90*/  VIADD R12, R12, 0x1 ;  /* 0x000000010c0c7836 */ /* 0x000fe40000000000 */
[----:B------:R-:W0:Y:S03]  /*7aa0*/  SYNCS.PHASECHK.TRANS64.TRYWAIT P0, [R7+URZ], R2 ;  /* 0x00000002070075a7 */ /* 0x000e26000800017f */
[----:B------:R-:W-:-:S04]  /*7ab0*/  ISETP.NE.AND P1, PT, R12, 0x7, PT ;  /* 0x000000070c00780c */ /* 0x000fc80003f25270 */
[----:B------:R-:W-:Y:S02]  /*7ac0*/  SEL R5, RZ, 0x1, P1 ;  /* 0x00000001ff057807 */ /* 0x000fe40000800000 */
[----:B------:R-:W-:Y:S02]  /*7ad0*/  SEL R12, R12, RZ, P1 ;  /* 0x000000ff0c0c7207 */ /* 0x000fe40000800000 */
[----:B------:R-:W-:-:S03]  /*7ae0*/  LOP3.LUT R5, R0, R5, RZ, 0x3c, !PT ;  /* 0x0000000500057212 */ /* 0x000fc600078e3cff */
[----:B------:R-:W-:Y:S01]  /*7af0*/  IMAD R9, R12, 0x8, R3 ;  /* 0x000000080c097824 */ /* 0x000fe200078e0203 */
[----:B------:R-:W-:Y:S01]  /*7b00*/  SHF.L.U32 R4, R5, 0x1f, RZ ;  /* 0x0000001f05047819 */ /* 0x000fe200000006ff */
[----:B0-----:R-:W-:Y:S06]  /*7b10*/  @!P0 BRA `(.L_x_145) ;  /* 0x00000004004c8947 */ /* 0x001fec0003800000 */
.L_x_159:
[----:B------:R-:W1:Y:S01]  /*7b20*/  SYNCS.PHASECHK.TRANS64.TRYWAIT P0, [R9+URZ], R4 ;  /* 0x00000004090075a7 */ /* 0x000e62000800017f */
[----:B------:R-:W-:-:S05]  /*7b30*/  VIADD R0, R12, 0x1 ;  /* 0x000000010c007836 */ /* 0x000fca0000000000 */
[----:B------:R-:W-:-:S04]  /*7b40*/  ISETP.NE.AND P1, PT, R0, 0x7, PT ;  /* 0x000000070000780c */ /* 0x000fc80003f25270 */
[----:B0-----:R-:W-:Y:S02]  /*7b50*/  SEL R2, RZ, 0x1, P1 ;  /* 0x00000001ff027807 */ /* 0x001fe40000800000 */
[----:B------:R-:W-:Y:S02]  /*7b60*/  SEL R0, R0, RZ, P1 ;  /* 0x000000ff00007207 */ /* 0x000fe40000800000 */
[----:B------:R-:W-:-:S03]  /*7b70*/  LOP3.LUT R7, R5, R2, RZ, 0x3c, !PT ;  /* 0x0000000205077212 */ /* 0x000fc600078e3cff */
[----:B------:R-:W-:Y:S01]  /*7b80*/  IMAD R6, R0, 0x8, R3 ;  /* 0x0000000800067824 */ /* 0x000fe200078e0203 */
[----:B------:R-:W-:Y:S01]  /*7b90*/  SHF.L.U32 R5, R7, 0x1f, RZ ;  /* 0x0000001f07057819 */ /* 0x000fe200000006ff */
[----:B-1----:R-:W-:Y:S06]  /*7ba0*/  @!P0 BRA `(.L_x_146) ;  /* 0x00000004003c8947 */ /* 0x002fec0003800000 */
.L_x_160:
[----:B------:R-:W1:Y:S01]  /*7bb0*/  SYNCS.PHASECHK.TRANS64.TRYWAIT P0, [R6+URZ], R5 ;  /* 0x00000005060075a7 */ /* 0x000e62000800017f */
[----:B------:R-:W-:-:S05]  /*7bc0*/  VIADD R0, R0, 0x1 ;  /* 0x0000000100007836 */ /* 0x000fca0000000000 */
[----:B------:R-:W-:-:S04]  /*7bd0*/  ISETP.NE.AND P1, PT, R0, 0x7, PT ;  /* 0x000000070000780c */ /* 0x000fc80003f25270 */
[----:B------:R-:W-:Y:S02]  /*7be0*/  SEL R2, RZ, 0x1, P1 ;  /* 0x00000001ff027807 */ /* 0x000fe40000800000 */
[----:B------:R-:W-:Y:S02]  /*7bf0*/  SEL R0, R0, RZ, P1 ;  /* 0x000000ff00007207 */ /* 0x000fe40000800000 */
[----:B------:R-:W-:-:S03]  /*7c00*/  LOP3.LUT R7, R7, R2, RZ, 0x3c, !PT ;  /* 0x0000000207077212 */ /* 0x000fc600078e3cff */
[----:B0-----:R-:W-:Y:S01]  /*7c10*/  IMAD R9, R0, 0x8, R3 ;  /* 0x0000000800097824 */ /* 0x001fe200078e0203 */
[----:B------:R-:W-:Y:S01]  /*7c20*/  SHF.L.U32 R4, R7, 0x1f, RZ ;  /* 0x0000001f07047819 */ /* 0x000fe200000006ff */
[----:B-1----:R-:W-:Y:S06]  /*7c30*/  @!P0 BRA `(.L_x_147) ;  /* 0x00000004002c8947 */ /* 0x002fec0003800000 */
.L_x_161:
        /* <DEDUP_REMOVED lines=9> */
.L_x_162:
        /* <DEDUP_REMOVED lines=9> */
.L_x_163:
[----:B------:R-:W1:Y:S01]  /*7d60*/  SYNCS.PHASECHK.TRANS64.TRYWAIT P0, [R9+URZ], R4 ;  /* 0x00000004090075a7 */ /* 0x000e62000800017f */
[----:B------:R-:W-:-:S05]  /*7d70*/  VIADD R0, R0, 0x1 ;  /* 0x0000000100007836 */ /* 0x000fca0000000000 */
[----:B------:R-:W-:-:S04]  /*7d80*/  ISETP.NE.AND P1, PT, R0, 0x7, PT ;  /* 0x000000070000780c */ /* 0x000fc80003f25270 */
[----:B------:R-:W-:Y:S02]  /*7d90*/  SEL R2, RZ, 0x1, P1 ;  /* 0x00000001ff027807 */ /* 0x000fe40000800000 */
[----:B------:R-:W-:Y:S02]  /*7da0*/  SEL R0, R0, RZ, P1 ;  /* 0x000000ff00007207 */ /* 0x000fe40000800000 */
[----:B------:R-:W-:Y:S01]  /*7db0*/  LOP3.LUT R2, R7, R2, RZ, 0x3c, !PT ;  /* 0x0000000207027212 */ /* 0x000fe200078e3cff */
[----:B-1----:R-:W-:Y:S06]  /*7dc0*/  @!P0 BRA `(.L_x_150) ;  /* 0x0000000400048947 */ /* 0x002fec0003800000 */
.L_x_164:
[----:B------:R-:W-:Y:S01]  /*7dd0*/  IMAD R3, R0, 0x8, R3 ;  /* 0x0000000800037824 */ /* 0x000fe200078e0203 */
[----:B------:R-:W-:-:S07]  /*7de0*/  SHF.L.U32 R0, R2, 0x1f, RZ ;  /* 0x0000001f02007819 */ /* 0x000fce00000006ff */
.L_x_151:
[----:B--2---:R2:W3:Y:S02]  /*7df0*/  SYNCS.PHASECHK.TRANS64.TRYWAIT P0, [R3+URZ], R0 ;  /* 0x00000000030075a7 */ /* 0x0044e4000800017f */
[----:B---3--:R-:W-:Y:S05]  /*7e00*/  @!P0 NANOSLEEP.SYNCS 0x989680 ;  /* 0x009896800000895d */ /* 0x008fea0003900000 */
[----:B------:R-:W3:Y:S02]  /*7e10*/  @!P0 SYNCS.PHASECHK.TRANS64 P0, [R3+URZ], R0 ;  /* 0x00000000030085a7 */ /* 0x000ee4000800007f */
[----:B---3--:R-:W-:Y:S05]  /*7e20*/  @!P0 BRA `(.L_x_151) ;  /* 0xfffffffc00f08947 */ /* 0x008fea000383ffff */
.L_x_143:
[----:B------:R-:W-:Y:S05]  /*7e30*/  BSYNC B0 ;  /* 0x0000000000007941 */ /* 0x000fea0003800000 */
.L_x_142:
[----:B------:R-:W-:Y:S05]  /*7e40*/  EXIT ;  /* 0x000000000000794d */ /* 0x000fea0003800000 */
.L_x_17:
[----:B---3--:R3:W4:Y:S02]  /*7e50*/  SYNCS.PHASECHK.TRANS64.TRYWAIT P1, [R3+URZ], R0 ;  /* 0x00000000030075a7 */ /* 0x008724000802017f */
[----:B----4-:R-:W-:Y:S05]  /*7e60*/  @!P1 NANOSLEEP.SYNCS 0x989680 ;  /* 0x009896800000995d */ /* 0x010fea0003900000 */
[----:B------:R-:W4:Y:S02]  /*7e70*/  @!P1 SYNCS.PHASECHK.TRANS64 P1, [R3+URZ], R0 ;  /* 0x00000000030095a7 */ /* 0x000f24000802007f */
[----:B----4-:R-:W-:Y:S05]  /*7e80*/  @!P1 BRA `(.L_x_17) ;  /* 0xfffffffc00f09947 */ /* 0x010fea000383ffff */
[----:B------:R-:W-:Y:S05]  /*7e90*/  BRA `(.L_x_16) ;  /* 0xffffff9000f87947 */ /* 0x000fea000383ffff */
.L_x_22:
[----:B-1----:R-:W-:-:S04]  /*7ea0*/  IMAD.U32 R4, RZ, RZ, UR8 ;  /* 0x00000008ff047e24 */ /* 0x002fc8000f8e00ff */
[----:B------:R1:W2:Y:S03]  /*7eb0*/  SYNCS.PHASECHK.TRANS64.TRYWAIT P1, [R4+URZ], R3 ;  /* 0x00000003040075a7 */ /* 0x0002a6000802017f */
[----:B--2---:R-:W-:Y:S05]  /*7ec0*/  @!P1 NANOSLEEP.SYNCS 0x989680 ;  /* 0x009896800000995d */ /* 0x004fea0003900000 */
[----:B------:R-:W2:Y:S02]  /*7ed0*/  @!P1 SYNCS.PHASECHK.TRANS64 P1, [R4+URZ], R3 ;  /* 0x00000003040095a7 */ /* 0x000ea4000802007f */
[----:B--2---:R-:W-:Y:S05]  /*7ee0*/  @!P1 BRA `(.L_x_22) ;  /* 0xfffffffc00ec9947 */ /* 0x004fea000383ffff */
[----:B------:R-:W-:Y:S05]  /*7ef0*/  BRA `(.L_x_21) ;  /* 0xffffff9c00b47947 */ /* 0x000fea000383ffff */
.L_x_129:
[----:B------:R-:W-:Y:S01]  /*7f00*/  BSSY B1, `(.L_x_152) ;  /* 0x0000006000017945 */ /* 0x000fe20003800000 */
[----:B------:R-:W-:-:S07]  /*7f10*/  IMAD.MOV.U32 R15, RZ, RZ, -0x1 ;  /* 0xffffffffff0f7424 */ /* 0x000fce00078e00ff */
[----:B------:R-:W-:Y:S05]  /*7f20*/  WARPSYNC.COLLECTIVE R15, `(.L_x_153) ;  /* 0x000000000f0c7348 */ /* 0x000fea0003c00000 */
[----:B------:R-:W-:Y:S02]  /*7f30*/  ELECT P6, UR62, PT ;  /* 0x00000000003e782f */ /* 0x000fe400038c0000 */
[----:B------:R-:W-:Y:S01]  /*7f40*/  MOV R14, UR62 ;  /* 0x0000003e000e7c02 */ /* 0x000fe20008000f00 */
[----:B------:R-:W-:Y:S10]  /*7f50*/  ENDCOLLECTIVE ;  /* 0x000000000000791b */ /* 0x000ff40003800000 */
.L_x_153:
[----:B------:R-:W-:Y:S05]  /*7f60*/  BSYNC B1 ;  /* 0x0000000000017941 */ /* 0x000fea0003800000 */
.L_x_152:
[----:B------:R-:W-:Y:S05]  /*7f70*/  BRA `(.L_x_154) ;  /* 0xffffffec00d47947 */ /* 0x000fea000383ffff */
.L_x_132:
[----:B0-----:R0:W1:Y:S02]  /*7f80*/  SYNCS.PHASECHK.TRANS64.TRYWAIT P1, [R14+URZ+0x38], R7 ;  /* 0x000038070e0075a7 */ /* 0x001064000802017f */
[----:B-1----:R-:W-:Y:S05]  /*7f90*/  @!P1 NANOSLEEP.SYNCS 0x989680 ;  /* 0x009896800000995d */ /* 0x002fea0003900000 */
[----:B------:R-:W1:Y:S02]  /*7fa0*/  @!P1 SYNCS.PHASECHK.TRANS64 P1, [R14+URZ+0x38], R7 ;  /* 0x000038070e0095a7 */ /* 0x000e64000802007f */
[----:B-1----:R-:W-:Y:S05]  /*7fb0*/  @!P1 BRA `(.L_x_132) ;  /* 0xfffffffc00f09947 */ /* 0x002fea000383ffff */
[----:B------:R-:W-:Y:S05]  /*7fc0*/  BRA `(.L_x_155) ;  /* 0xfffffff000087947 */ /* 0x000fea000383ffff */
.L_x_141:
[----:B------:R-:W-:Y:S01]  /*7fd0*/  BSSY B0, `(.L_x_156) ;  /* 0x0000006000007945 */ /* 0x000fe20003800000 */
[----:B------:R-:W-:-:S07]  /*7fe0*/  IMAD.MOV.U32 R15, RZ, RZ, -0x1 ;  /* 0xffffffffff0f7424 */ /* 0x000fce00078e00ff */
[----:B------:R-:W-:Y:S05]  /*7ff0*/  WARPSYNC.COLLECTIVE R15, `(.L_x_157) ;  /* 0x000000000f0c7348 */ /* 0x000fea0003c00000 */
[----:B------:R-:W-:Y:S02]  /*8000*/  ELECT P6, UR62, PT ;  /* 0x00000000003e782f */ /* 0x000fe400038c0000 */
[----:B------:R-:W-:Y:S01]  /*8010*/  MOV R14, UR62 ;  /* 0x0000003e000e7c02 */ /* 0x000fe20008000f00 */
[----:B------:R-:W-:Y:S10]  /*8020*/  ENDCOLLECTIVE ;  /* 0x000000000000791b */ /* 0x000ff40003800000 */
.L_x_157:
[----:B------:R-:W-:Y:S05]  /*8030*/  BSYNC B0 ;  /* 0x0000000000007941 */ /* 0x000fea0003800000 */
.L_x_156:
[----:B------:R-:W-:Y:S05]  /*8040*/  BRA `(.L_x_158) ;  /* 0xfffffff800607947 */ /* 0x000fea000383ffff */
.L_x_145:
[----:B0-----:R0:W1:Y:S02]  /*8050*/  SYNCS.PHASECHK.TRANS64.TRYWAIT P0, [R7+URZ], R2 ;  /* 0x00000002070075a7 */ /* 0x001064000800017f */
[----:B-1----:R-:W-:Y:S05]  /*8060*/  @!P0 NANOSLEEP.SYNCS 0x989680 ;  /* 0x009896800000895d */ /* 0x002fea0003900000 */
[----:B------:R-:W1:Y:S02]  /*8070*/  @!P0 SYNCS.PHASECHK.TRANS64 P0, [R7+URZ], R2 ;  /* 0x00000002070085a7 */ /* 0x000e64000800007f */
[----:B-1----:R-:W-:Y:S05]  /*8080*/  @!P0 BRA `(.L_x_145) ;  /* 0xfffffffc00f08947 */ /* 0x002fea000383ffff */
[----:B------:R-:W-:Y:S05]  /*8090*/  BRA `(.L_x_159) ;  /* 0xfffffff800a07947 */ /* 0x000fea000383ffff */
.L_x_146:
[----:B0-----:R0:W1:Y:S02]  /*80a0*/  SYNCS.PHASECHK.TRANS64.TRYWAIT P0, [R9+URZ], R4 ;  /* 0x00000004090075a7 */ /* 0x001064000800017f */
[----:B-1----:R-:W-:Y:S05]  /*80b0*/  @!P0 NANOSLEEP.SYNCS 0x989680 ;  /* 0x009896800000895d */ /* 0x002fea0003900000 */
[----:B------:R-:W1:Y:S02]  /*80c0*/  @!P0 SYNCS.PHASECHK.TRANS64 P0, [R9+URZ], R4 ;  /* 0x00000004090085a7 */ /* 0x000e64000800007f */
[----:B-1----:R-:W-:Y:S05]  /*80d0*/  @!P0 BRA `(.L_x_146) ;  /* 0xfffffffc00f08947 */ /* 0x002fea000383ffff */
[----:B------:R-:W-:Y:S05]  /*80e0*/  BRA `(.L_x_160) ;  /* 0xfffffff800b07947 */ /* 0x000fea000383ffff */
.L_x_147:
[----:B0-----:R0:W1:Y:S02]  /*80f0*/  SYNCS.PHASECHK.TRANS64.TRYWAIT P0, [R6+URZ], R5 ;  /* 0x00000005060075a7 */ /* 0x001064000800017f */
[----:B-1----:R-:W-:Y:S05]  /*8100*/  @!P0 NANOSLEEP.SYNCS 0x989680 ;  /* 0x009896800000895d */ /* 0x002fea0003900000 */
[----:B------:R-:W1:Y:S02]  /*8110*/  @!P0 SYNCS.PHASECHK.TRANS64 P0, [R6+URZ], R5 ;  /* 0x00000005060085a7 */ /* 0x000e64000800007f */
[----:B-1----:R-:W-:Y:S05]  /*8120*/  @!P0 BRA `(.L_x_147) ;  /* 0xfffffffc00f08947 */ /* 0x002fea000383ffff */
[----:B------:R-:W-:Y:S05]  /*8130*/  BRA `(.L_x_161) ;  /* 0xfffffff800c07947 */ /* 0x000fea000383ffff */
.L_x_148:
[----:B0-----:R0:W1:Y:S02]  /*8140*/  SYNCS.PHASECHK.TRANS64.TRYWAIT P0, [R9+URZ], R4 ;  /* 0x00000004090075a7 */ /* 0x001064000800017f */
[----:B-1----:R-:W-:Y:S05]  /*8150*/  @!P0 NANOSLEEP.SYNCS 0x989680 ;  /* 0x009896800000895d */ /* 0x002fea0003900000 */
[----:B------:R-:W1:Y:S02]  /*8160*/  @!P0 SYNCS.PHASECHK.TRANS64 P0, [R9+URZ], R4 ;  /* 0x00000004090085a7 */ /* 0x000e64000800007f */
[----:B-1----:R-:W-:Y:S05]  /*8170*/  @!P0 BRA `(.L_x_148) ;  /* 0xfffffffc00f08947 */ /* 0x002fea000383ffff */
[----:B------:R-:W-:Y:S05]  /*8180*/  BRA `(.L_x_162) ;  /* 0xfffffff800d07947 */ /* 0x000fea000383ffff */
.L_x_149:
[----:B0-----:R0:W1:Y:S02]  /*8190*/  SYNCS.PHASECHK.TRANS64.TRYWAIT P0, [R6+URZ], R5 ;  /* 0x00000005060075a7 */ /* 0x001064000800017f */
[----:B-1----:R-:W-:Y:S05]  /*81a0*/  @!P0 NANOSLEEP.SYNCS 0x989680 ;  /* 0x009896800000895d */ /* 0x002fea0003900000 */
[----:B------:R-:W1:Y:S02]  /*81b0*/  @!P0 SYNCS.PHASECHK.TRANS64 P0, [R6+URZ], R5 ;  /* 0x00000005060085a7 */ /* 0x000e64000800007f */
[----:B-1----:R-:W-:Y:S05]  /*81c0*/  @!P0 BRA `(.L_x_149) ;  /* 0xfffffffc00f08947 */ /* 0x002fea000383ffff */
[----:B------:R-:W-:Y:S05]  /*81d0*/  BRA `(.L_x_163) ;  /* 0xfffffff800e07947 */ /* 0x000fea000383ffff */
.L_x_150:
[----:B-1----:R1:W2:Y:S02]  /*81e0*/  SYNCS.PHASECHK.TRANS64.TRYWAIT P0, [R9+URZ], R4 ;  /* 0x00000004090075a7 */ /* 0x0022a4000800017f */
[----:B--2---:R-:W-:Y:S05]  /*81f0*/  @!P0 NANOSLEEP.SYNCS 0x989680 ;  /* 0x009896800000895d */ /* 0x004fea0003900000 */
[----:B------:R-:W2:Y:S02]  /*8200*/  @!P0 SYNCS.PHASECHK.TRANS64 P0, [R9+URZ], R4 ;  /* 0x00000004090085a7 */ /* 0x000ea4000800007f */
[----:B--2---:R-:W-:Y:S05]  /*8210*/  @!P0 BRA `(.L_x_150) ;  /* 0xfffffffc00f08947 */ /* 0x004fea000383ffff */
[----:B------:R-:W-:Y:S05]  /*8220*/  BRA `(.L_x_164) ;  /* 0xfffffff800e87947 */ /* 0x000fea000383ffff */
.L_x_165:
[----:B------:R-:W-:-:S00]  /*8230*/  BRA `(.L_x_165) ;  /* 0xfffffffc00fc7947 */ /* 0x000fc0000383ffff */
[----:B------:R-:W-:-:S00]  /*8240*/  NOP ;  /* 0x0000000000007918 */ /* 0x000fc00000000000 */
        /* <DEDUP_REMOVED lines=11> */
.L_x_166:


//--------------------- .nv.global.init           --------------------------
	.section	.nv.global.init,"aw",@progbits
.nv.global.init:
	.type		$str$22,@object
	.size		$str$22,($str$23 - $str$22)
$str$22:
        /*0000*/ 	.byte	0x6b, 0x5f, 0x74, 0x69, 0x6c, 0x65, 0x5f, 0x63, 0x6f, 0x75, 0x6e, 0x74, 0x20, 0x3e, 0x3d, 0x20
        /*0010*/ 	.byte	0x31, 0x00
	.type		$str$23,@object
	.size		$str$23,(__unnamed_1 - $str$23)
$str$23:
        /*0012*/ 	.byte	0x2f, 0x74, 0x6d, 0x70, 0x2f, 0x63, 0x75, 0x74, 0x6c, 0x61, 0x73, 0x73, 0x5f, 0x73, 0x77, 0x65
        /*0022*/ 	.byte	0x65, 0x70, 0x5f, 0x73, 0x72, 0x63, 0x2f, 0x69, 0x6e, 0x63, 0x6c, 0x75, 0x64, 0x65, 0x2f, 0x63
        /*0032*/ 	.byte	0x75, 0x74, 0x6c, 0x61, 0x73, 0x73, 0x2f, 0x67, 0x65, 0x6d, 0x6d, 0x2f, 0x63, 0x6f, 0x6c, 0x6c
        /*0042*/ 	.byte	0x65, 0x63, 0x74, 0x69, 0x76, 0x65, 0x2f, 0x73, 0x6d, 0x39, 0x30, 0x5f, 0x6d, 0x6d, 0x61, 0x5f
        /*0052*/ 	.byte	0x74, 0x6d, 0x61, 0x5f, 0x67, 0x6d, 0x6d, 0x61, 0x5f, 0x73, 0x73, 0x5f, 0x77, 0x61, 0x72, 0x70
        /*0062*/ 	.byte	0x73, 0x70, 0x65, 0x63, 0x69, 0x61, 0x6c, 0x69, 0x7a, 0x65, 0x64, 0x2e, 0x68, 0x70, 0x70, 0x00
	.type		__unnamed_1,@object
	.size		__unnamed_1,(.L_0 - __unnamed_1)
__unnamed_1:
        /*0072*/ 	.byte	0x76, 0x6f, 0x69, 0x64, 0x20, 0x63, 0x75, 0x74, 0x6c, 0x61, 0x73, 0x73, 0x3a, 0x3a, 0x67, 0x65
        /* <DEDUP_REMOVED lines=180> */
        /*0bc2*/ 	.byte	0x79, 0x5d, 0x00
.L_0:


//--------------------- .nv.shared._ZN7cutlass13device_kernelINS_4gemm6kernel13GemmUniversalIN4cute5tupleIJiiiiEEENS1_10collective13CollectiveMmaINS1_34MainloopSm90TmaGmmaWarpSpecializedILi7ENS5_IJNS4_1CILi1EEESB_SB_EEENS1_35KernelTmaWarpSpecializedCooperativeEEENS5_IJNSA_ILi192EEENSA_ILi48EEENSA_ILi64EEEEEENS_10bfloat16_tENS5_IJlSB_lEEESJ_SK_NS4_8TiledMMAINS4_8MMA_AtomIJNS4_4SM904GMMA27MMA_64x16x16_F32BF16BF16_SSILNSO_5MajorE0ELSQ_0ELNSO_7ScaleInE1ELSR_1EEEEEENS4_6LayoutINS5_IJNSA_ILi2EEESB_SB_EEENS5_IJSB_NSA_ILi0EEESX_EEEEENS5_IJNS4_10UnderscoreES10_S10_EEEEENS4_13SM90_TMA_LOADENS4_14ComposedLayoutINS4_7SwizzleILi3ELi4ELi3EEENS4_18smem_ptr_flag_bitsILi16EEENSU_INS5_IJNSA_ILi8EEESH_EEENS5_IJSH_SB_EEEEEEEvNS4_8identityES13_S1D_vS1E_EENS_8epilogue10collective6detail29Sm90TmaWarpSpecializedAdapterINS1H_15DefaultEpilogueISJ_SK_SK_NS1G_6thread17LinearCombinationISJ_Li1EffLNS1L_9ScaleType4KindE0ELNS_15FloatRoundStyleE2ESJ_EENS1_15EpilogueDefaultEEEEEvvEEEEvNT_6ParamsE --------------------------
	.section	.nv.shared._ZN7cutlass13device_kernelINS_4gemm6kernel13GemmUniversalIN4cute5tupleIJiiiiEEENS1_10collective13CollectiveMmaINS1_34MainloopSm90TmaGmmaWarpSpecializedILi7ENS5_IJNS4_1CILi1EEESB_SB_EEENS1_35KernelTmaWarpSpecializedCooperativeEEENS5_IJNSA_ILi192EEENSA_ILi48EEENSA_ILi64EEEEEENS_10bfloat16_tENS5_IJlSB_lEEESJ_SK_NS4_8TiledMMAINS4_8MMA_AtomIJNS4_4SM904GMMA27MMA_64x16x16_F32BF16BF16_SSILNSO_5MajorE0ELSQ_0ELNSO_7ScaleInE1ELSR_1EEEEEENS4_6LayoutINS5_IJNSA_ILi2EEESB_SB_EEENS5_IJSB_NSA_ILi0EEESX_EEEEENS5_IJNS4_10UnderscoreES10_S10_EEEEENS4_13SM90_TMA_LOADENS4_14ComposedLayoutINS4_7SwizzleILi3ELi4ELi3EEENS4_18smem_ptr_flag_bitsILi16EEENSU_INS5_IJNSA_ILi8EEESH_EEENS5_IJSH_SB_EEEEEEEvNS4_8identityES13_S1D_vS1E_EENS_8epilogue10collective6detail29Sm90TmaWarpSpecializedAdapterINS1H_15DefaultEpilogueISJ_SK_SK_NS1G_6thread17LinearCombinationISJ_Li1EffLNS1L_9ScaleType4KindE0ELNS_15FloatRoundStyleE2ESJ_EENS1_15EpilogueDefaultEEEEEvvEEEEvNT_6ParamsE,"aw",@nobits
	.sectionflags	@""
	.align	16
	.zero		1024


//--------------------- .nv.shared.reserved.0     --------------------------
	.section	.nv.shared.reserved.0,"aw",@nobits
	.weak		__nv_reservedSMEM_offset_0_alias
	.size		__nv_reservedSMEM_offset_0_alias, 0, 0
	.other		__nv_reservedSMEM_offset_0_alias,@"STO_CUDA_RESERVED_SHARED STV_DEFAULT"
__nv_reservedSMEM_offset_0_alias:
	.zero		0


//--------------------- .nv.global                --------------------------
	.section	.nv.global,"aw",@nobits
.nv.global:
	.type		_ZN40_INTERNAL_d4effba7_4_k_cu_f1612c79_126794cute1_E,@object
	.size		_ZN40_INTERNAL_d4effba7_4_k_cu_f1612c79_126794cute1_E,(_ZN40_INTERNAL_d4effba7_4_k_cu_f1612c79_126794cuda3std3__45__cpo6cbeginE - _ZN40_INTERNAL_d4effba7_4_k_cu_f1612c79_126794cute1_E)
_ZN40_INTERNAL_d4effba7_4_k_cu_f1612c79_126794cute1_E:
	.zero		1
	.type		_ZN40_INTERNAL_d4effba7_4_k_cu_f1612c79_126794cuda3std3__45__cpo6cbeginE,@object
	.size		_ZN40_INTERNAL_d4effba7_4_k_cu_f1612c79_126794cuda3std3__45__cpo6cbeginE,(_ZN40_INTERNAL_d4effba7_4_k_cu_f1612c79_126794cuda3std3__48in_placeE - _ZN40_INTERNAL_d4effba7_4_k_cu_f1612c79_126794cuda3std3__45__cpo6cbeginE)
_ZN40_INTERNAL_d4effba7_4_k_cu_f1612c79_126794cuda3std3__45__cpo6cbeginE:
	.zero		1
	.type		_ZN40_INTERNAL_d4effba7_4_k_cu_f1612c79_126794cuda3std3__48in_placeE,@object
	.size		_ZN40_INTERNAL_d4effba7_4_k_cu_f1612c79_126794cuda3std3__48in_placeE,(_ZN40_INTERNAL_d4effba7_4_k_cu_f1612c79_126794cuda3std6ranges3__45__cpo9iter_moveE - _ZN40_INTERNAL_d4effba7_4_k_cu_f1612c79_126794cuda3std3__48in_placeE)
_ZN40_INTERNAL_d4effba7_4_k_cu_f1612c79_126794cuda3std3__48in_placeE:
	.zero		1
	.type		_ZN40_INTERNAL_d4effba7_4_k_cu_f1612c79_126794cuda3std6ranges3__45__cpo9iter_moveE,@object
	.size		_ZN40_INTERNAL_d4effba7_4_k_cu_f1612c79_126794cuda3std6ranges3__45__cpo9iter_moveE,(_ZN40_INTERNAL_d4effba7_4_k_cu_f1612c79_126794cuda3std3__45__cpo5beginE - _ZN40_INTERNAL_d4effba7_4_k_cu_f1612c79_126794cuda3std6ranges3__45__cpo9iter_moveE)
_ZN40_INTERNAL_d4effba7_4_k_cu_f1612c79_126794cuda3std6ranges3__45__cpo9iter_moveE:
	.zero		1
	.type		_ZN40_INTERNAL_d4effba7_4_k_cu_f1612c79_126794cuda3std3__45__cpo5beginE,@object
	.size		_ZN40_INTERNAL_d4effba7_4_k_cu_f1612c79_126794cuda3std3__45__cpo5beginE,(_ZN40_INTERNAL_d4effba7_4_k_cu_f1612c79_126794cuda3std3__442_GLOBAL__N__d4effba7_4_k_cu_f1612c79_126796ignoreE - _ZN40_INTERNAL_d4effba7_4_k_cu_f1612c79_126794cuda3std3__45__cpo5beginE)
_ZN40_INTERNAL_d4effba7_4_k_cu_f1612c79_126794cuda3std3__45__cpo5beginE:
	.zero		1
	.type		_ZN40_INTERNAL_d4effba7_4_k_cu_f1612c79_126794cuda3std3__442_GLOBAL__N__d4effba7_4_k_cu_f1612c79_126796ignoreE,@object
	.size		_ZN40_INTERNAL_d4effba7_4_k_cu_f1612c79_126794cuda3std3__442_GLOBAL__N__d4effba7_4_k_cu_f1612c79_126796ignoreE,(_ZN40_INTERNAL_d4effba7_4_k_cu_f1612c79_126794cute7productE - _ZN40_INTERNAL_d4effba7_4_k_cu_f1612c79_126794cuda3std3__442_GLOBAL__N__d4effba7_4_k_cu_f1612c79_126796ignoreE)
_ZN40_INTERNAL_d4effba7_4_k_cu_f1612c79_126794cuda3std3__442_GLOBAL__N__d4effba7_4_k_cu_f1612c79_126796ignoreE:
	.zero		1
	.type		_ZN40_INTERNAL_d4effba7_4_k_cu_f1612c79_126794cute7productE,@object
	.size		_ZN40_INTERNAL_d4effba7_4_k_cu_f1612c79_126794cute7productE,(_ZN40_INTERNAL_d4effba7_4_k_cu_f1612c79_126794cuda3std3__45__cpo3endE - _ZN40_INTERNAL_d4effba7_4_k_cu_f1612c79_126794cute7productE)
_ZN40_INTERNAL_d4effba7_4_k_cu_f1612c79_126794cute7productE:
	.zero		1
	.type		_ZN40_INTERNAL_d4effba7_4_k_cu_f1612c79_126794cuda3std3__45__cpo3endE,@object
	.size		_ZN40_INTERNAL_d4effba7_4_k_cu_f1612c79_126794cuda3std3__45__cpo3endE,(_ZN40_INTERNAL_d4effba7_4_k_cu_f1612c79_126794cuda3std3__419piecewise_constructE - _ZN40_INTERNAL_d4effba7_4_k_cu_f1612c79_126794cuda3std3__45__cpo3endE)
_ZN40_INTERNAL_d4effba7_4_k_cu_f1612c79_126794cuda3std3__45__cpo3endE:
	.zero		1
	.type		_ZN40_INTERNAL_d4effba7_4_k_cu_f1612c79_126794cuda3std3__419piecewise_constructE,@object
	.size		_ZN40_INTERNAL_d4effba7_4_k_cu_f1612c79_126794cuda3std3__419piecewise_constructE,(_ZN40_INTERNAL_d4effba7_4_k_cu_f1612c79_126794cuda3std3__45__cpo4cendE - _ZN40_INTERNAL_d4effba7_4_k_cu_f1612c79_126794cuda3std3__419piecewise_constructE)
_ZN40_INTERNAL_d4effba7_4_k_cu_f1612c79_126794cuda3std3__419piecewise_constructE:
	.zero		1
	.type		_ZN40_INTERNAL_d4effba7_4_k_cu_f1612c79_126794cuda3std3__45__cpo4cendE,@object
	.size		_ZN40_INTERNAL_d4effba7_4_k_cu_f1612c79_126794cuda3std3__45__cpo4cendE,(_ZN40_INTERNAL_d4effba7_4_k_cu_f1612c79_126794cuda3std6ranges3__45__cpo4swapE - _ZN40_INTERNAL_d4effba7_4_k_cu_f1612c79_126794cuda3std3__45__cpo4cendE)
_ZN40_INTERNAL_d4effba7_4_k_cu_f1612c79_126794cuda3std3__45__cpo4cendE:
	.zero		1
	.type		_ZN40_INTERNAL_d4effba7_4_k_cu_f1612c79_126794cuda3std6ranges3__45__cpo4swapE,@object
	.size		_ZN40_INTERNAL_d4effba7_4_k_cu_f1612c79_126794cuda3std6ranges3__45__cpo4swapE,(.L_8 - _ZN40_INTERNAL_d4effba7_4_k_cu_f1612c79_126794cuda3std6ranges3__45__cpo4swapE)
_ZN40_INTERNAL_d4effba7_4_k_cu_f1612c79_126794cuda3std6ranges3__45__cpo4swapE:
	.zero		1
.L_8:


//--------------------- .nv.constant0._ZN7cutlass13device_kernelINS_4gemm6kernel13GemmUniversalIN4cute5tupleIJiiiiEEENS1_10collective13CollectiveMmaINS1_34MainloopSm90TmaGmmaWarpSpecializedILi7ENS5_IJNS4_1CILi1EEESB_SB_EEENS1_35KernelTmaWarpSpecializedCooperativeEEENS5_IJNSA_ILi192EEENSA_ILi48EEENSA_ILi64EEEEEENS_10bfloat16_tENS5_IJlSB_lEEESJ_SK_NS4_8TiledMMAINS4_8MMA_AtomIJNS4_4SM904GMMA27MMA_64x16x16_F32BF16BF16_SSILNSO_5MajorE0ELSQ_0ELNSO_7ScaleInE1ELSR_1EEEEEENS4_6LayoutINS5_IJNSA_ILi2EEESB_SB_EEENS5_IJSB_NSA_ILi0EEESX_EEEEENS5_IJNS4_10UnderscoreES10_S10_EEEEENS4_13SM90_TMA_LOADENS4_14ComposedLayoutINS4_7SwizzleILi3ELi4ELi3EEENS4_18smem_ptr_flag_bitsILi16EEENSU_INS5_IJNSA_ILi8EEESH_EEENS5_IJSH_SB_EEEEEEEvNS4_8identityES13_S1D_vS1E_EENS_8epilogue10collective6detail29Sm90TmaWarpSpecializedAdapterINS1H_15DefaultEpilogueISJ_SK_SK_NS1G_6thread17LinearCombinationISJ_Li1EffLNS1L_9ScaleType4KindE0ELNS_15FloatRoundStyleE2ESJ_EENS1_15EpilogueDefaultEEEEEvvEEEEvNT_6ParamsE --------------------------
	.section	.nv.constant0._ZN7cutlass13device_kernelINS_4gemm6kernel13GemmUniversalIN4cute5tupleIJiiiiEEENS1_10collective13CollectiveMmaINS1_34MainloopSm90TmaGmmaWarpSpecializedILi7ENS5_IJNS4_1CILi1EEESB_SB_EEENS1_35KernelTmaWarpSpecializedCooperativeEEENS5_IJNSA_ILi192EEENSA_ILi48EEENSA_ILi64EEEEEENS_10bfloat16_tENS5_IJlSB_lEEESJ_SK_NS4_8TiledMMAINS4_8MMA_AtomIJNS4_4SM904GMMA27MMA_64x16x16_F32BF16BF16_SSILNSO_5MajorE0ELSQ_0ELNSO_7ScaleInE1ELSR_1EEEEEENS4_6LayoutINS5_IJNSA_ILi2EEESB_SB_EEENS5_IJSB_NSA_ILi0EEESX_EEEEENS5_IJNS4_10UnderscoreES10_S10_EEEEENS4_13SM90_TMA_LOADENS4_14ComposedLayoutINS4_7SwizzleILi3ELi4ELi3EEENS4_18smem_ptr_flag_bitsILi16EEENSU_INS5_IJNSA_ILi8EEESH_EEENS5_IJSH_SB_EEEEEEEvNS4_8identityES13_S1D_vS1E_EENS_8epilogue10collective6detail29Sm90TmaWarpSpecializedAdapterINS1H_15DefaultEpilogueISJ_SK_SK_NS1G_6thread17LinearCombinationISJ_Li1EffLNS1L_9ScaleType4KindE0ELNS_15FloatRoundStyleE2ESJ_EENS1_15EpilogueDefaultEEEEEvvEEEEvNT_6ParamsE,"a",@progbits
	.sectionflags	@""
	.align	4
.nv.constant0._ZN7cutlass13device_kernelINS_4gemm6kernel13GemmUniversalIN4cute5tupleIJiiiiEEENS1_10collective13CollectiveMmaINS1_34MainloopSm90TmaGmmaWarpSpecializedILi7ENS5_IJNS4_1CILi1EEESB_SB_EEENS1_35KernelTmaWarpSpecializedCooperativeEEENS5_IJNSA_ILi192EEENSA_ILi48EEENSA_ILi64EEEEEENS_10bfloat16_tENS5_IJlSB_lEEESJ_SK_NS4_8TiledMMAINS4_8MMA_AtomIJNS4_4SM904GMMA27MMA_64x16x16_F32BF16BF16_SSILNSO_5MajorE0ELSQ_0ELNSO_7ScaleInE1ELSR_1EEEEEENS4_6LayoutINS5_IJNSA_ILi2EEESB_SB_EEENS5_IJSB_NSA_ILi0EEESX_EEEEENS5_IJNS4_10UnderscoreES10_S10_EEEEENS4_13SM90_TMA_LOADENS4_14ComposedLayoutINS4_7SwizzleILi3ELi4ELi3EEENS4_18smem_ptr_flag_bitsILi16EEENSU_INS5_IJNSA_ILi8EEESH_EEENS5_IJSH_SB_EEEEEEEvNS4_8identityES13_S1D_vS1E_EENS_8epilogue10collective6detail29Sm90TmaWarpSpecializedAdapterINS1H_15DefaultEpilogueISJ_SK_SK_NS1G_6thread17LinearCombinationISJ_Li1EffLNS1L_9ScaleType4KindE0ELNS_15FloatRoundStyleE2ESJ_EENS1_15EpilogueDefaultEEEEEvvEEEEvNT_6ParamsE:
	.zero		1664


//--------------------- SYMBOLS --------------------------

	.type		.nv.reservedSmem.offset0,@object
	.size		.nv.reservedSmem.offset0,0x4
	.type		__assertfail,@function
